// auto-generated by cutlass_sweep.gemm — config: {"arch": "sm_90", "cluster_m": 1, "cluster_n": 2, "dtype": "e4m3", "stages": 3, "tile_k": 32, "tile_m": 256, "tile_n": 256}
#include "cutlass/cutlass.h"
#include "cutlass/gemm/collective/collective_builder.hpp"
#include "cutlass/gemm/device/gemm_universal_adapter.h"
#include "cutlass/gemm/kernel/gemm_universal.hpp"
#include "cutlass/epilogue/collective/collective_builder.hpp"

using ElemA = cutlass::float_e4m3_t;
using ElemB = cutlass::float_e4m3_t;
using ElemCD = cutlass::float_e4m3_t;
using Acc  = float;
using TileShape    = cute::Shape<cute::_256, cute::_256, cute::_32>;
using ClusterShape = cute::Shape<cute::_1, cute::_2, cute::_1>;

using CollectiveEpilogue = typename cutlass::epilogue::collective::CollectiveBuilder<
    cutlass::arch::Sm90, cutlass::arch::OpClassTensorOp,
    TileShape, ClusterShape,
    cutlass::epilogue::collective::EpilogueTileAuto,
    Acc, Acc,
    ElemCD, cutlass::layout::RowMajor, 128 / cutlass::sizeof_bits<ElemCD>::value,
    ElemCD, cutlass::layout::RowMajor, 128 / cutlass::sizeof_bits<ElemCD>::value,
    cutlass::epilogue::collective::EpilogueScheduleAuto
  >::CollectiveOp;

using CollectiveMainloop = typename cutlass::gemm::collective::CollectiveBuilder<
    cutlass::arch::Sm90, cutlass::arch::OpClassTensorOp,
    ElemA, cutlass::layout::RowMajor, 128 / cutlass::sizeof_bits<ElemA>::value,
    ElemB, cutlass::layout::ColumnMajor, 128 / cutlass::sizeof_bits<ElemB>::value,
    Acc,
    TileShape, ClusterShape,
    cutlass::gemm::collective::StageCount<3>,
    cutlass::gemm::collective::KernelScheduleAuto
  >::CollectiveOp;

using GemmKernel = cutlass::gemm::kernel::GemmUniversal<
    cute::Shape<int,int,int,int>,
    CollectiveMainloop,
    CollectiveEpilogue
>;
using Gemm = cutlass::gemm::device::GemmUniversalAdapter<GemmKernel>;

// Force the device kernel symbol into the cubin without needing a host main.
auto* _anchor = &cutlass::device_kernel<GemmKernel>;


// ===== COMPILED SASS (sm_90a) =====

	.target	sm_90a

	.elftype	@"ET_EXEC"


//--------------------- .note.nv.tkinfo           --------------------------
	.section	.note.nv.tkinfo,"",@"SHT_NOTE"
	.sectionflags	@"SHF_NOTE_NV_TKINFO"
	.tkinfo
        /*0018*/ 	.word	0x00000002
        /*0030*/ 	.string	""
        /*0030*/ 	.string	"ptxas"
        /*0030*/ 	.string	"Cuda compilation tools, release 13.0, V13.0.88"
        /*0030*/ 	.string	"Build cuda_13.0.r13.0/compiler.36424714_0"
        /*0030*/ 	.string	"-arch sm_90a -m 64 "



//--------------------- .note.nv.cuinfo           --------------------------
	.section	.note.nv.cuinfo,"",@"SHT_NOTE"
	.sectionflags	@"SHF_NOTE_NV_CUINFO"
        /*0018*/ 	.short	0x0002
        /*001a*/ 	.short	0x005a
        /*001c*/ 	.short	0x0082
	.zero		2


//--------------------- .nv.info                  --------------------------
	.section	.nv.info,"",@"SHT_CUDA_INFO"
	.align	4


	//----- nvinfo : EIATTR_REGCOUNT
	.align		4
        /*0000*/ 	.byte	0x04, 0x2f
        /*0002*/ 	.short	(.L_12 - .L_11)
	.align		4
.L_11:
        /*0004*/ 	.word	index@(_ZN7cutlass13device_kernelINS_4gemm6kernel13GemmUniversalIN4cute5tupleIJiiiiEEENS1_10collective13CollectiveMmaINS1_37MainloopSm90TmaGmmaWarpSpecializedFP8ILi3ENS5_IJNS4_1CILi1EEENSA_ILi2EEESB_EEENS1_35KernelTmaWarpSpecializedCooperativeEEENS5_IJNSA_ILi256EEESG_NSA_ILi32EEEEEENS_12float_e4m3_tENS5_IJlSB_lEEESJ_SK_NS4_8TiledMMAINS4_8MMA_AtomIJNS4_4SM904GMMA31MMA_64x256x32_F32E4M3E4M3_SS_TNILNSO_7ScaleInE1ELSQ_1EEEEEENS4_6LayoutINS5_IJSC_SB_SB_EEENS5_IJSB_NSA_ILi0EEESV_EEEEENS5_IJNS4_10UnderscoreESY_SY_EEEEENS4_23SM90_TMA_LOAD_MULTICASTENS4_14ComposedLayoutINS4_7SwizzleILi1ELi4ELi3EEENS4_18smem_ptr_flag_bitsILi8EEENST_INS5_IJNSA_ILi8EEESH_EEENS5_IJSH_SB_EEEEEEEvNS4_8identityENS4_13SM90_TMA_LOADES1B_vS1C_EENS_8epilogue10collective6detail29Sm90TmaWarpSpecializedAdapterINS1G_15DefaultEpilogueISJ_SK_SK_NS1F_6thread17LinearCombinationISJ_Li1EffLNS1K_9ScaleType4KindE0ELNS_15FloatRoundStyleE2ESJ_EENS1_15EpilogueDefaultEEEEEvvEEEEvNT_6ParamsE)
        /*0008*/ 	.word	0x000000a8


	//----- nvinfo : EIATTR_FRAME_SIZE
	.align		4
.L_12:
        /*000c*/ 	.byte	0x04, 0x11
        /*000e*/ 	.short	(.L_14 - .L_13)
	.align		4
.L_13:
        /*0010*/ 	.word	index@(_ZN7cutlass13device_kernelINS_4gemm6kernel13GemmUniversalIN4cute5tupleIJiiiiEEENS1_10collective13CollectiveMmaINS1_37MainloopSm90TmaGmmaWarpSpecializedFP8ILi3ENS5_IJNS4_1CILi1EEENSA_ILi2EEESB_EEENS1_35KernelTmaWarpSpecializedCooperativeEEENS5_IJNSA_ILi256EEESG_NSA_ILi32EEEEEENS_12float_e4m3_tENS5_IJlSB_lEEESJ_SK_NS4_8TiledMMAINS4_8MMA_AtomIJNS4_4SM904GMMA31MMA_64x256x32_F32E4M3E4M3_SS_TNILNSO_7ScaleInE1ELSQ_1EEEEEENS4_6LayoutINS5_IJSC_SB_SB_EEENS5_IJSB_NSA_ILi0EEESV_EEEEENS5_IJNS4_10UnderscoreESY_SY_EEEEENS4_23SM90_TMA_LOAD_MULTICASTENS4_14ComposedLayoutINS4_7SwizzleILi1ELi4ELi3EEENS4_18smem_ptr_flag_bitsILi8EEENST_INS5_IJNSA_ILi8EEESH_EEENS5_IJSH_SB_EEEEEEEvNS4_8identityENS4_13SM90_TMA_LOADES1B_vS1C_EENS_8epilogue10collective6detail29Sm90TmaWarpSpecializedAdapterINS1G_15DefaultEpilogueISJ_SK_SK_NS1F_6thread17LinearCombinationISJ_Li1EffLNS1K_9ScaleType4KindE0ELNS_15FloatRoundStyleE2ESJ_EENS1_15EpilogueDefaultEEEEEvvEEEEvNT_6ParamsE)
        /*0014*/ 	.word	0x00000678


	//----- nvinfo : EIATTR_MIN_STACK_SIZE
	.align		4
.L_14:
        /*0018*/ 	.byte	0x04, 0x12
        /*001a*/ 	.short	(.L_16 - .L_15)
	.align		4
.L_15:
        /*001c*/ 	.word	index@(_ZN7cutlass13device_kernelINS_4gemm6kernel13GemmUniversalIN4cute5tupleIJiiiiEEENS1_10collective13CollectiveMmaINS1_37MainloopSm90TmaGmmaWarpSpecializedFP8ILi3ENS5_IJNS4_1CILi1EEENSA_ILi2EEESB_EEENS1_35KernelTmaWarpSpecializedCooperativeEEENS5_IJNSA_ILi256EEESG_NSA_ILi32EEEEEENS_12float_e4m3_tENS5_IJlSB_lEEESJ_SK_NS4_8TiledMMAINS4_8MMA_AtomIJNS4_4SM904GMMA31MMA_64x256x32_F32E4M3E4M3_SS_TNILNSO_7ScaleInE1ELSQ_1EEEEEENS4_6LayoutINS5_IJSC_SB_SB_EEENS5_IJSB_NSA_ILi0EEESV_EEEEENS5_IJNS4_10UnderscoreESY_SY_EEEEENS4_23SM90_TMA_LOAD_MULTICASTENS4_14ComposedLayoutINS4_7SwizzleILi1ELi4ELi3EEENS4_18smem_ptr_flag_bitsILi8EEENST_INS5_IJNSA_ILi8EEESH_EEENS5_IJSH_SB_EEEEEEEvNS4_8identityENS4_13SM90_TMA_LOADES1B_vS1C_EENS_8epilogue10collective6detail29Sm90TmaWarpSpecializedAdapterINS1G_15DefaultEpilogueISJ_SK_SK_NS1F_6thread17LinearCombinationISJ_Li1EffLNS1K_9ScaleType4KindE0ELNS_15FloatRoundStyleE2ESJ_EENS1_15EpilogueDefaultEEEEEvvEEEEvNT_6ParamsE)
        /*0020*/ 	.word	0x00000678
.L_16:


//--------------------- .nv.compat                --------------------------
	.section	.nv.compat,"",@"SHT_CUDA_COMPAT_INFO"
	.align	4
        /*0000*/ 	.byte	0x02, 0x09, 0x01, 0x00, 0x02, 0x02, 0x04, 0x00, 0x02, 0x05, 0x05, 0x00, 0x03, 0x07, 0x01, 0x01
        /*0010*/ 	.byte	0x02, 0x03, 0x01, 0x00, 0x02, 0x06, 0x01, 0x00, 0x04, 0x0b, 0x08, 0x00, 0x00, 0x00, 0x00, 0x00
        /*0020*/ 	.byte	0x00, 0x00, 0x00, 0x00


//--------------------- .nv.info._ZN7cutlass13device_kernelINS_4gemm6kernel13GemmUniversalIN4cute5tupleIJiiiiEEENS1_10collective13CollectiveMmaINS1_37MainloopSm90TmaGmmaWarpSpecializedFP8ILi3ENS5_IJNS4_1CILi1EEENSA_ILi2EEESB_EEENS1_35KernelTmaWarpSpecializedCooperativeEEENS5_IJNSA_ILi256EEESG_NSA_ILi32EEEEEENS_12float_e4m3_tENS5_IJlSB_lEEESJ_SK_NS4_8TiledMMAINS4_8MMA_AtomIJNS4_4SM904GMMA31MMA_64x256x32_F32E4M3E4M3_SS_TNILNSO_7ScaleInE1ELSQ_1EEEEEENS4_6LayoutINS5_IJSC_SB_SB_EEENS5_IJSB_NSA_ILi0EEESV_EEEEENS5_IJNS4_10UnderscoreESY_SY_EEEEENS4_23SM90_TMA_LOAD_MULTICASTENS4_14ComposedLayoutINS4_7SwizzleILi1ELi4ELi3EEENS4_18smem_ptr_flag_bitsILi8EEENST_INS5_IJNSA_ILi8EEESH_EEENS5_IJSH_SB_EEEEEEEvNS4_8identityENS4_13SM90_TMA_LOADES1B_vS1C_EENS_8epilogue10collective6detail29Sm90TmaWarpSpecializedAdapterINS1G_15DefaultEpilogueISJ_SK_SK_NS1F_6thread17LinearCombinationISJ_Li1EffLNS1K_9ScaleType4KindE0ELNS_15FloatRoundStyleE2ESJ_EENS1_15EpilogueDefaultEEEEEvvEEEEvNT_6ParamsE --------------------------
	.section	.nv.info._ZN7cutlass13device_kernelINS_4gemm6kernel13GemmUniversalIN4cute5tupleIJiiiiEEENS1_10collective13CollectiveMmaINS1_37MainloopSm90TmaGmmaWarpSpecializedFP8ILi3ENS5_IJNS4_1CILi1EEENSA_ILi2EEESB_EEENS1_35KernelTmaWarpSpecializedCooperativeEEENS5_IJNSA_ILi256EEESG_NSA_ILi32EEEEEENS_12float_e4m3_tENS5_IJlSB_lEEESJ_SK_NS4_8TiledMMAINS4_8MMA_AtomIJNS4_4SM904GMMA31MMA_64x256x32_F32E4M3E4M3_SS_TNILNSO_7ScaleInE1ELSQ_1EEEEEENS4_6LayoutINS5_IJSC_SB_SB_EEENS5_IJSB_NSA_ILi0EEESV_EEEEENS5_IJNS4_10UnderscoreESY_SY_EEEEENS4_23SM90_TMA_LOAD_MULTICASTENS4_14ComposedLayoutINS4_7SwizzleILi1ELi4ELi3EEENS4_18smem_ptr_flag_bitsILi8EEENST_INS5_IJNSA_ILi8EEESH_EEENS5_IJSH_SB_EEEEEEEvNS4_8identityENS4_13SM90_TMA_LOADES1B_vS1C_EENS_8epilogue10collective6detail29Sm90TmaWarpSpecializedAdapterINS1G_15DefaultEpilogueISJ_SK_SK_NS1F_6thread17LinearCombinationISJ_Li1EffLNS1K_9ScaleType4KindE0ELNS_15FloatRoundStyleE2ESJ_EENS1_15EpilogueDefaultEEEEEvvEEEEvNT_6ParamsE,"",@"SHT_CUDA_INFO"
	.sectionflags	@""
	.align	4


	//----- nvinfo : EIATTR_CUDA_API_VERSION
	.align		4
        /*0000*/ 	.byte	0x04, 0x37
        /*0002*/ 	.short	(.L_18 - .L_17)
.L_17:
        /*0004*/ 	.word	0x00000082


	//----- nvinfo : EIATTR_KPARAM_INFO
	.align		4
.L_18:
        /*0008*/ 	.byte	0x04, 0x17
        /*000a*/ 	.short	(.L_20 - .L_19)
.L_19:
        /*000c*/ 	.word	0x00000000
        /*0010*/ 	.short	0x0000
        /*0012*/ 	.short	0x0070
        /*0014*/ 	.byte	0x00, 0xf0, 0x01, 0x10


	//----- nvinfo : EIATTR_SPARSE_MMA_MASK
	.align		4
.L_20:
        /*0018*/ 	.byte	0x03, 0x50
        /*001a*/ 	.short	0x0000


	//----- nvinfo : EIATTR_MAXREG_COUNT
	.align		4
        /*001c*/ 	.byte	0x03, 0x1b
        /*001e*/ 	.short	0x00a8


	//----- nvinfo : EIATTR_NUM_BARRIERS
	.align		4
        /*0020*/ 	.byte	0x02, 0x4c
        /*0022*/ 	.byte	0x01
	.zero		1


	//----- nvinfo : EIATTR_ANNOTATIONS
	.align		4
        /*0024*/ 	.byte	0x04, 0x55
        /*0026*/ 	.short	(.L_22 - .L_21)


	//   ....[0]....
.L_21:
        /*0028*/ 	.word	0x00000001
        /*002c*/ 	.byte	0x50, 0x06, 0x00, 0x00, 0x01, 0x00, 0x00, 0x00, 0x80, 0x08, 0x00, 0x00, 0x01, 0x00, 0x00, 0x00
        /* <DEDUP_REMOVED lines=1354> */
        /*54dc*/ 	.byte	0x50, 0x34, 0x02, 0x00, 0x01, 0x00, 0x00, 0x00, 0xa0, 0x34, 0x02, 0x00


	//----- nvinfo : EIATTR_MERCURY_ISA_VERSION
	.align		4
.L_22:
        /*54e8*/ 	.byte	0x03, 0x5f
        /*54ea*/ 	.short	0x0101


	//----- nvinfo : EIATTR_INT_WARP_WIDE_INSTR_OFFSETS
	.align		4
        /*54ec*/ 	.byte	0x04, 0x31
        /*54ee*/ 	.short	(.L_24 - .L_23)


	//   ....[0]....
.L_23:
        /*54f0*/ 	.word	0x00000510


	//   ....[1]....
        /*54f4*/ 	.word	0x00000530


	//   ....[2]....
        /*54f8*/ 	.word	0x00000680


	//----- nvinfo : EIATTR_COOP_GROUP_MASK_REGIDS
	.align		4
.L_24:
        /*54fc*/ 	.byte	0x04, 0x29
        /*54fe*/ 	.short	(.L_26 - .L_25)


	//   ....[0]....
.L_25:
        /*5500*/ 	.word	0xffffffff


	//   ....[1]....
        /*5504*/ 	.word	0xffffffff


	//   ....[2]....
        /*5508*/ 	.word	0xffffffff


	//   ....[3]....
        /*550c*/ 	.word	0xffffffff


	//   ....[4]....
        /*5510*/ 	.word	0xffffffff


	//   ....[5]....
        /*5514*/ 	.word	0xffffffff


	//----- nvinfo : EIATTR_COOP_GROUP_INSTR_OFFSETS
	.align		4
.L_26:
        /*5518*/ 	.byte	0x04, 0x28
        /*551a*/ 	.short	(.L_28 - .L_27)


	//   ....[0]....
.L_27:
        /*551c*/ 	.word	0x00000070


	//   ....[1]....
        /*5520*/ 	.word	0x00000080


	//   ....[2]....
        /*5524*/ 	.word	0x000001a0


	//   ....[3]....
        /*5528*/ 	.word	0x000003a0


	//   ....[4]....
        /*552c*/ 	.word	0x00000790


	//   ....[5]....
        /*5530*/ 	.word	0x000028d0


	//----- nvinfo : EIATTR_REG_RECONFIG
	.align		4
.L_28:
        /*5534*/ 	.byte	0x01, 0x54
	.zero		2


	//----- nvinfo : EIATTR_MBARRIER_INSTR_OFFSETS
	.align		4
        /*5538*/ 	.byte	0x04, 0x39
        /*553a*/ 	.short	(.L_30 - .L_29)


	//   ....[0]....
.L_29:
        /*553c*/ 	.word	0x00000320
        /*5540*/ 	.word	0x000000ff
        /*5544*/ 	.word	0x00000000
        /*5548*/ 	.short	0x0100
        /*554a*/ 	.byte	0x09
	.zero		1


	//   ....[1]....
        /*554c*/ 	.word	0x00000330
        /*5550*/ 	.word	0x000000ff
        /*5554*/ 	.word	0x00000018
        /*5558*/ 	.short	0x0100
        /*555a*/ 	.byte	0x09
	.zero		1


	//   ....[2]....
        /*555c*/ 	.word	0x00000340
        /*5560*/ 	.word	0x000000ff
        /*5564*/ 	.word	0x00000008
        /*5568*/ 	.short	0x0100
        /*556a*/ 	.byte	0x09
	.zero		1


	//   ....[3]....
        /*556c*/ 	.word	0x00000350
        /*5570*/ 	.word	0x000000ff
        /*5574*/ 	.word	0x00000020
        /*5578*/ 	.short	0x0100
        /*557a*/ 	.byte	0x09
	.zero		1


	//   ....[4]....
        /*557c*/ 	.word	0x00000360
        /*5580*/ 	.word	0x000000ff
        /*5584*/ 	.word	0x00000010
        /*5588*/ 	.short	0x0100
        /*558a*/ 	.byte	0x09
	.zero		1


	//   ....[5]....
        /*558c*/ 	.word	0x00000370
        /*5590*/ 	.word	0x000000ff
        /*5594*/ 	.word	0x00000028
        /*5598*/ 	.short	0x0100
        /*559a*/ 	.byte	0x09
	.zero		1


	//   ....[6]....
        /*559c*/ 	.word	0x00000710
        /*55a0*/ 	.word	0x000000ff
        /*55a4*/ 	.word	0x00000040
        /*55a8*/ 	.short	0x0100
        /*55aa*/ 	.byte	0x06
	.zero		1


	//   ....[7]....
        /*55ac*/ 	.word	0x00000740
        /*55b0*/ 	.word	0x000000ff
        /*55b4*/ 	.word	0x00000048
        /*55b8*/ 	.short	0x0100
        /*55ba*/ 	.byte	0x06
	.zero		1


	//   ....[8]....
        /*55bc*/ 	.word	0x00002ce0
        /*55c0*/ 	.word	0x000000ff
        /*55c4*/ 	.word	0x00000000
        /*55c8*/ 	.short	0x010a
        /*55ca*/ 	.byte	0x07
	.zero		1


	//   ....[9]....
        /*55cc*/ 	.word	0x00002d40
        /*55d0*/ 	.word	0x000000ff
        /*55d4*/ 	.word	0x00000000
        /*55d8*/ 	.short	0x010a
        /*55da*/ 	.byte	0x07
	.zero		1


	//   ....[10]....
        /*55dc*/ 	.word	0x00006500
        /*55e0*/ 	.word	0x000000ff
        /*55e4*/ 	.word	0x00000000
        /*55e8*/ 	.short	0x010a
        /*55ea*/ 	.byte	0x0f
	.zero		1


	//   ....[11]....
        /*55ec*/ 	.word	0x00006540
        /*55f0*/ 	.word	0x000000ff
        /*55f4*/ 	.word	0x00000000
        /*55f8*/ 	.short	0x010a
        /*55fa*/ 	.byte	0x0f
	.zero		1


	//   ....[12]....
        /*55fc*/ 	.word	0x0000b1e0
        /*5600*/ 	.word	0x00000003
        /*5604*/ 	.word	0x00000000
        /*5608*/ 	.short	0x0101
        /*560a*/ 	.byte	0x3f
	.zero		1


	//   ....[13]....
        /*560c*/ 	.word	0x0000ecb0
        /*5610*/ 	.word	0x00000000
        /*5614*/ 	.word	0x00000000
        /*5618*/ 	.short	0x0101
        /*561a*/ 	.byte	0x3f
	.zero		1


	//   ....[14]....
        /*561c*/ 	.word	0x00022740
        /*5620*/ 	.word	0x00000012
        /*5624*/ 	.word	0x00000018
        /*5628*/ 	.short	0x010a
        /*562a*/ 	.byte	0x3f
	.zero		1


	//   ....[15]....
        /*562c*/ 	.word	0x00022ae0
        /*5630*/ 	.word	0x00000002
        /*5634*/ 	.word	0x00000048
        /*5638*/ 	.short	0x0101
        /*563a*/ 	.byte	0x3f
	.zero		1


	//   ....[16]....
        /*563c*/ 	.word	0x00023270
        /*5640*/ 	.word	0x00000005
        /*5644*/ 	.word	0x00000000
        /*5648*/ 	.short	0x010a
        /*564a*/ 	.byte	0x3f
	.zero		1


	//   ....[17]....
        /*564c*/ 	.word	0x00023300
        /*5650*/ 	.word	0x00000007
        /*5654*/ 	.word	0x00000000
        /*5658*/ 	.short	0x010a
        /*565a*/ 	.byte	0x3f
	.zero		1


	//   ....[18]....
        /*565c*/ 	.word	0x00023390
        /*5660*/ 	.word	0x00000003
        /*5664*/ 	.word	0x00000000
        /*5668*/ 	.short	0x010a
        /*566a*/ 	.byte	0x3f
	.zero		1


	//   ....[19]....
        /*566c*/ 	.word	0x00023400
        /*5670*/ 	.word	0x00000003
        /*5674*/ 	.word	0x00000000
        /*5678*/ 	.short	0x010a
        /*567a*/ 	.byte	0x3f
	.zero		1


	//   ....[20]....
        /*567c*/ 	.word	0x00023470
        /*5680*/ 	.word	0x00000000
        /*5684*/ 	.word	0x00000000
        /*5688*/ 	.short	0x010a
        /*568a*/ 	.byte	0x3f
	.zero		1


	//   ....[21]....
        /*568c*/ 	.word	0x00023550
        /*5690*/ 	.word	0x00000012
        /*5694*/ 	.word	0x00000018
        /*5698*/ 	.short	0x010a
        /*569a*/ 	.byte	0x3f
	.zero		1


	//   ....[22]....
        /*569c*/ 	.word	0x00023620
        /*56a0*/ 	.word	0x00000005
        /*56a4*/ 	.word	0x00000000
        /*56a8*/ 	.short	0x010a
        /*56aa*/ 	.byte	0x3f
	.zero		1


	//   ....[23]....
        /*56ac*/ 	.word	0x00023670
        /*56b0*/ 	.word	0x00000007
        /*56b4*/ 	.word	0x00000000
        /*56b8*/ 	.short	0x010a
        /*56ba*/ 	.byte	0x3f
	.zero		1


	//----- nvinfo : EIATTR_NUM_MBARRIERS
	.align		4
.L_30:
        /*56bc*/ 	.byte	0x03, 0x38
        /*56be*/ 	.short	0x0008


	//----- nvinfo : EIATTR_EXIT_INSTR_OFFSETS
	.align		4
        /*56c0*/ 	.byte	0x04, 0x1c
        /*56c2*/ 	.short	(.L_32 - .L_31)


	//   ....[0]....
.L_31:
        /*56c4*/ 	.word	0x00000920


	//   ....[1]....
        /*56c8*/ 	.word	0x000011c0


	//   ....[2]....
        /*56cc*/ 	.word	0x00021e40


	//   ....[3]....
        /*56d0*/ 	.word	0x000223e0


	//   ....[4]....
        /*56d4*/ 	.word	0x000233e0


	//----- nvinfo : EIATTR_MAX_THREADS
	.align		4
.L_32:
        /*56d8*/ 	.byte	0x04, 0x05
        /*56da*/ 	.short	(.L_34 - .L_33)
.L_33:
        /*56dc*/ 	.word	0x00000180
        /*56e0*/ 	.word	0x00000001
        /*56e4*/ 	.word	0x00000001


	//----- nvinfo : EIATTR_CRS_STACK_SIZE
	.align		4
.L_34:
        /*56e8*/ 	.byte	0x04, 0x1e
        /*56ea*/ 	.short	(.L_36 - .L_35)
.L_35:
        /*56ec*/ 	.word	0x00000000


	//----- nvinfo : EIATTR_CBANK_PARAM_SIZE
	.align		4
.L_36:
        /*56f0*/ 	.byte	0x03, 0x19
        /*56f2*/ 	.short	0x0470


	//----- nvinfo : EIATTR_PARAM_CBANK
	.align		4
        /*56f4*/ 	.byte	0x04, 0x0a
        /*56f6*/ 	.short	(.L_38 - .L_37)
	.align		4
.L_37:
        /*56f8*/ 	.word	index@(.nv.constant0._ZN7cutlass13device_kernelINS_4gemm6kernel13GemmUniversalIN4cute5tupleIJiiiiEEENS1_10collective13CollectiveMmaINS1_37MainloopSm90TmaGmmaWarpSpecializedFP8ILi3ENS5_IJNS4_1CILi1EEENSA_ILi2EEESB_EEENS1_35KernelTmaWarpSpecializedCooperativeEEENS5_IJNSA_ILi256EEESG_NSA_ILi32EEEEEENS_12float_e4m3_tENS5_IJlSB_lEEESJ_SK_NS4_8TiledMMAINS4_8MMA_AtomIJNS4_4SM904GMMA31MMA_64x256x32_F32E4M3E4M3_SS_TNILNSO_7ScaleInE1ELSQ_1EEEEEENS4_6LayoutINS5_IJSC_SB_SB_EEENS5_IJSB_NSA_ILi0EEESV_EEEEENS5_IJNS4_10UnderscoreESY_SY_EEEEENS4_23SM90_TMA_LOAD_MULTICASTENS4_14ComposedLayoutINS4_7SwizzleILi1ELi4ELi3EEENS4_18smem_ptr_flag_bitsILi8EEENST_INS5_IJNSA_ILi8EEESH_EEENS5_IJSH_SB_EEEEEEEvNS4_8identityENS4_13SM90_TMA_LOADES1B_vS1C_EENS_8epilogue10collective6detail29Sm90TmaWarpSpecializedAdapterINS1G_15DefaultEpilogueISJ_SK_SK_NS1F_6thread17LinearCombinationISJ_Li1EffLNS1K_9ScaleType4KindE0ELNS_15FloatRoundStyleE2ESJ_EENS1_15EpilogueDefaultEEEEEvvEEEEvNT_6ParamsE)
        /*56fc*/ 	.short	0x0210
        /*56fe*/ 	.short	0x0470


	//----- nvinfo : EIATTR_SW_WAR
	.align		4
.L_38:
        /*5700*/ 	.byte	0x04, 0x36
        /*5702*/ 	.short	(.L_40 - .L_39)
.L_39:
        /*5704*/ 	.word	0x00000008
.L_40:


//--------------------- .nv.callgraph             --------------------------
	.section	.nv.callgraph,"",@"SHT_CUDA_CALLGRAPH"
	.align	4
	.sectionentsize	8
	.align		4
        /*0000*/ 	.word	0x00000000
	.align		4
        /*0004*/ 	.word	0xffffffff
	.align		4
        /*0008*/ 	.word	0x00000000
	.align		4
        /*000c*/ 	.word	0xfffffffe
	.align		4
        /*0010*/ 	.word	0x00000000
	.align		4
        /*0014*/ 	.word	0xfffffffd
	.align		4
        /*0018*/ 	.word	0x00000000
	.align		4
        /*001c*/ 	.word	0xfffffffc


//--------------------- .nv.constant4             --------------------------
	.section	.nv.constant4,"a",@progbits
	.align	8
	.align		8
.nv.constant4:
        /*0000*/ 	.dword	_ZN39_INTERNAL_a1633f95_4_k_cu_f96e8672_44124cuda3std3__45__cpo5beginE
	.align		8
        /*0008*/ 	.dword	_ZN39_INTERNAL_a1633f95_4_k_cu_f96e8672_44124cuda3std3__45__cpo3endE
	.align		8
        /*0010*/ 	.dword	_ZN39_INTERNAL_a1633f95_4_k_cu_f96e8672_44124cuda3std3__45__cpo6cbeginE
	.align		8
        /*0018*/ 	.dword	_ZN39_INTERNAL_a1633f95_4_k_cu_f96e8672_44124cuda3std3__45__cpo4cendE
	.align		8
        /*0020*/ 	.dword	_ZN39_INTERNAL_a1633f95_4_k_cu_f96e8672_44124cuda3std3__441_GLOBAL__N__a1633f95_4_k_cu_f96e8672_44126ignoreE
	.align		8
        /*0028*/ 	.dword	_ZN39_INTERNAL_a1633f95_4_k_cu_f96e8672_44124cuda3std3__419piecewise_constructE
	.align		8
        /*0030*/ 	.dword	_ZN39_INTERNAL_a1633f95_4_k_cu_f96e8672_44124cuda3std3__48in_placeE
	.align		8
        /*0038*/ 	.dword	_ZN39_INTERNAL_a1633f95_4_k_cu_f96e8672_44124cuda3std6ranges3__45__cpo4swapE
	.align		8
        /*0040*/ 	.dword	_ZN39_INTERNAL_a1633f95_4_k_cu_f96e8672_44124cuda3std6ranges3__45__cpo9iter_moveE
	.align		8
        /*0048*/ 	.dword	_ZN39_INTERNAL_a1633f95_4_k_cu_f96e8672_44124cute7productE
	.align		8
        /*0050*/ 	.dword	_ZN39_INTERNAL_a1633f95_4_k_cu_f96e8672_44124cute1_E


//--------------------- .text._ZN7cutlass13device_kernelINS_4gemm6kernel13GemmUniversalIN4cute5tupleIJiiiiEEENS1_10collective13CollectiveMmaINS1_37MainloopSm90TmaGmmaWarpSpecializedFP8ILi3ENS5_IJNS4_1CILi1EEENSA_ILi2EEESB_EEENS1_35KernelTmaWarpSpecializedCooperativeEEENS5_IJNSA_ILi256EEESG_NSA_ILi32EEEEEENS_12float_e4m3_tENS5_IJlSB_lEEESJ_SK_NS4_8TiledMMAINS4_8MMA_AtomIJNS4_4SM904GMMA31MMA_64x256x32_F32E4M3E4M3_SS_TNILNSO_7ScaleInE1ELSQ_1EEEEEENS4_6LayoutINS5_IJSC_SB_SB_EEENS5_IJSB_NSA_ILi0EEESV_EEEEENS5_IJNS4_10UnderscoreESY_SY_EEEEENS4_23SM90_TMA_LOAD_MULTICASTENS4_14ComposedLayoutINS4_7SwizzleILi1ELi4ELi3EEENS4_18smem_ptr_flag_bitsILi8EEENST_INS5_IJNSA_ILi8EEESH_EEENS5_IJSH_SB_EEEEEEEvNS4_8identityENS4_13SM90_TMA_LOADES1B_vS1C_EENS_8epilogue10collective6detail29Sm90TmaWarpSpecializedAdapterINS1G_15DefaultEpilogueISJ_SK_SK_NS1F_6thread17LinearCombinationISJ_Li1EffLNS1K_9ScaleType4KindE0ELNS_15FloatRoundStyleE2ESJ_EENS1_15EpilogueDefaultEEEEEvvEEEEvNT_6ParamsE --------------------------
	.section	.text._ZN7cutlass13device_kernelINS_4gemm6kernel13GemmUniversalIN4cute5tupleIJiiiiEEENS1_10collective13CollectiveMmaINS1_37MainloopSm90TmaGmmaWarpSpecializedFP8ILi3ENS5_IJNS4_1CILi1EEENSA_ILi2EEESB_EEENS1_35KernelTmaWarpSpecializedCooperativeEEENS5_IJNSA_ILi256EEESG_NSA_ILi32EEEEEENS_12float_e4m3_tENS5_IJlSB_lEEESJ_SK_NS4_8TiledMMAINS4_8MMA_AtomIJNS4_4SM904GMMA31MMA_64x256x32_F32E4M3E4M3_SS_TNILNSO_7ScaleInE1ELSQ_1EEEEEENS4_6LayoutINS5_IJSC_SB_SB_EEENS5_IJSB_NSA_ILi0EEESV_EEEEENS5_IJNS4_10UnderscoreESY_SY_EEEEENS4_23SM90_TMA_LOAD_MULTICASTENS4_14ComposedLayoutINS4_7SwizzleILi1ELi4ELi3EEENS4_18smem_ptr_flag_bitsILi8EEENST_INS5_IJNSA_ILi8EEESH_EEENS5_IJSH_SB_EEEEEEEvNS4_8identityENS4_13SM90_TMA_LOADES1B_vS1C_EENS_8epilogue10collective6detail29Sm90TmaWarpSpecializedAdapterINS1G_15DefaultEpilogueISJ_SK_SK_NS1F_6thread17LinearCombinationISJ_Li1EffLNS1K_9ScaleType4KindE0ELNS_15FloatRoundStyleE2ESJ_EENS1_15EpilogueDefaultEEEEEvvEEEEvNT_6ParamsE,"ax",@progbits
	.align	128
.text._ZN7cutlass13device_kernelINS_4gemm6kernel13GemmUniversalIN4cute5tupleIJiiiiEEENS1_10collective13CollectiveMmaINS1_37MainloopSm90TmaGmmaWarpSpecializedFP8ILi3ENS5_IJNS4_1CILi1EEENSA_ILi2EEESB_EEENS1_35KernelTmaWarpSpecializedCooperativeEEENS5_IJNSA_ILi256EEESG_NSA_ILi32EEEEEENS_12float_e4m3_tENS5_IJlSB_lEEESJ_SK_NS4_8TiledMMAINS4_8MMA_AtomIJNS4_4SM904GMMA31MMA_64x256x32_F32E4M3E4M3_SS_TNILNSO_7ScaleInE1ELSQ_1EEEEEENS4_6LayoutINS5_IJSC_SB_SB_EEENS5_IJSB_NSA_ILi0EEESV_EEEEENS5_IJNS4_10UnderscoreESY_SY_EEEEENS4_23SM90_TMA_LOAD_MULTICASTENS4_14ComposedLayoutINS4_7SwizzleILi1ELi4ELi3EEENS4_18smem_ptr_flag_bitsILi8EEENST_INS5_IJNSA_ILi8EEESH_EEENS5_IJSH_SB_EEEEEEEvNS4_8identityENS4_13SM90_TMA_LOADES1B_vS1C_EENS_8epilogue10collective6detail29Sm90TmaWarpSpecializedAdapterINS1G_15DefaultEpilogueISJ_SK_SK_NS1F_6thread17LinearCombinationISJ_Li1EffLNS1K_9ScaleType4KindE0ELNS_15FloatRoundStyleE2ESJ_EENS1_15EpilogueDefaultEEEEEvvEEEEvNT_6ParamsE:
        .type           _ZN7cutlass13device_kernelINS_4gemm6kernel13GemmUniversalIN4cute5tupleIJiiiiEEENS1_10collective13CollectiveMmaINS1_37MainloopSm90TmaGmmaWarpSpecializedFP8ILi3ENS5_IJNS4_1CILi1EEENSA_ILi2EEESB_EEENS1_35KernelTmaWarpSpecializedCooperativeEEENS5_IJNSA_ILi256EEESG_NSA_ILi32EEEEEENS_12float_e4m3_tENS5_IJlSB_lEEESJ_SK_NS4_8TiledMMAINS4_8MMA_AtomIJNS4_4SM904GMMA31MMA_64x256x32_F32E4M3E4M3_SS_TNILNSO_7ScaleInE1ELSQ_1EEEEEENS4_6LayoutINS5_IJSC_SB_SB_EEENS5_IJSB_NSA_ILi0EEESV_EEEEENS5_IJNS4_10UnderscoreESY_SY_EEEEENS4_23SM90_TMA_LOAD_MULTICASTENS4_14ComposedLayoutINS4_7SwizzleILi1ELi4ELi3EEENS4_18smem_ptr_flag_bitsILi8EEENST_INS5_IJNSA_ILi8EEESH_EEENS5_IJSH_SB_EEEEEEEvNS4_8identityENS4_13SM90_TMA_LOADES1B_vS1C_EENS_8epilogue10collective6detail29Sm90TmaWarpSpecializedAdapterINS1G_15DefaultEpilogueISJ_SK_SK_NS1F_6thread17LinearCombinationISJ_Li1EffLNS1K_9ScaleType4KindE0ELNS_15FloatRoundStyleE2ESJ_EENS1_15EpilogueDefaultEEEEEvvEEEEvNT_6ParamsE,@function
        .size           _ZN7cutlass13device_kernelINS_4gemm6kernel13GemmUniversalIN4cute5tupleIJiiiiEEENS1_10collective13CollectiveMmaINS1_37MainloopSm90TmaGmmaWarpSpecializedFP8ILi3ENS5_IJNS4_1CILi1EEENSA_ILi2EEESB_EEENS1_35KernelTmaWarpSpecializedCooperativeEEENS5_IJNSA_ILi256EEESG_NSA_ILi32EEEEEENS_12float_e4m3_tENS5_IJlSB_lEEESJ_SK_NS4_8TiledMMAINS4_8MMA_AtomIJNS4_4SM904GMMA31MMA_64x256x32_F32E4M3E4M3_SS_TNILNSO_7ScaleInE1ELSQ_1EEEEEENS4_6LayoutINS5_IJSC_SB_SB_EEENS5_IJSB_NSA_ILi0EEESV_EEEEENS5_IJNS4_10UnderscoreESY_SY_EEEEENS4_23SM90_TMA_LOAD_MULTICASTENS4_14ComposedLayoutINS4_7SwizzleILi1ELi4ELi3EEENS4_18smem_ptr_flag_bitsILi8EEENST_INS5_IJNSA_ILi8EEESH_EEENS5_IJSH_SB_EEEEEEEvNS4_8identityENS4_13SM90_TMA_LOADES1B_vS1C_EENS_8epilogue10collective6detail29Sm90TmaWarpSpecializedAdapterINS1G_15DefaultEpilogueISJ_SK_SK_NS1F_6thread17LinearCombinationISJ_Li1EffLNS1K_9ScaleType4KindE0ELNS_15FloatRoundStyleE2ESJ_EENS1_15EpilogueDefaultEEEEEvvEEEEvNT_6ParamsE,(.L_x_588 - _ZN7cutlass13device_kernelINS_4gemm6kernel13GemmUniversalIN4cute5tupleIJiiiiEEENS1_10collective13CollectiveMmaINS1_37MainloopSm90TmaGmmaWarpSpecializedFP8ILi3ENS5_IJNS4_1CILi1EEENSA_ILi2EEESB_EEENS1_35KernelTmaWarpSpecializedCooperativeEEENS5_IJNSA_ILi256EEESG_NSA_ILi32EEEEEENS_12float_e4m3_tENS5_IJlSB_lEEESJ_SK_NS4_8TiledMMAINS4_8MMA_AtomIJNS4_4SM904GMMA31MMA_64x256x32_F32E4M3E4M3_SS_TNILNSO_7ScaleInE1ELSQ_1EEEEEENS4_6LayoutINS5_IJSC_SB_SB_EEENS5_IJSB_NSA_ILi0EEESV_EEEEENS5_IJNS4_10UnderscoreESY_SY_EEEEENS4_23SM90_TMA_LOAD_MULTICASTENS4_14ComposedLayoutINS4_7SwizzleILi1ELi4ELi3EEENS4_18smem_ptr_flag_bitsILi8EEENST_INS5_IJNSA_ILi8EEESH_EEENS5_IJSH_SB_EEEEEEEvNS4_8identityENS4_13SM90_TMA_LOADES1B_vS1C_EENS_8epilogue10collective6detail29Sm90TmaWarpSpecializedAdapterINS1G_15DefaultEpilogueISJ_SK_SK_NS1F_6thread17LinearCombinationISJ_Li1EffLNS1K_9ScaleType4KindE0ELNS_15FloatRoundStyleE2ESJ_EENS1_15EpilogueDefaultEEEEEvvEEEEvNT_6ParamsE)
        .other          _ZN7cutlass13device_kernelINS_4gemm6kernel13GemmUniversalIN4cute5tupleIJiiiiEEENS1_10collective13CollectiveMmaINS1_37MainloopSm90TmaGmmaWarpSpecializedFP8ILi3ENS5_IJNS4_1CILi1EEENSA_ILi2EEESB_EEENS1_35KernelTmaWarpSpecializedCooperativeEEENS5_IJNSA_ILi256EEESG_NSA_ILi32EEEEEENS_12float_e4m3_tENS5_IJlSB_lEEESJ_SK_NS4_8TiledMMAINS4_8MMA_AtomIJNS4_4SM904GMMA31MMA_64x256x32_F32E4M3E4M3_SS_TNILNSO_7ScaleInE1ELSQ_1EEEEEENS4_6LayoutINS5_IJSC_SB_SB_EEENS5_IJSB_NSA_ILi0EEESV_EEEEENS5_IJNS4_10UnderscoreESY_SY_EEEEENS4_23SM90_TMA_LOAD_MULTICASTENS4_14ComposedLayoutINS4_7SwizzleILi1ELi4ELi3EEENS4_18smem_ptr_flag_bitsILi8EEENST_INS5_IJNSA_ILi8EEESH_EEENS5_IJSH_SB_EEEEEEEvNS4_8identityENS4_13SM90_TMA_LOADES1B_vS1C_EENS_8epilogue10collective6detail29Sm90TmaWarpSpecializedAdapterINS1G_15DefaultEpilogueISJ_SK_SK_NS1F_6thread17LinearCombinationISJ_Li1EffLNS1K_9ScaleType4KindE0ELNS_15FloatRoundStyleE2ESJ_EENS1_15EpilogueDefaultEEEEEvvEEEEvNT_6ParamsE,@"STO_CUDA_ENTRY STV_DEFAULT"
_ZN7cutlass13device_kernelINS_4gemm6kernel13GemmUniversalIN4cute5tupleIJiiiiEEENS1_10collective13CollectiveMmaINS1_37MainloopSm90TmaGmmaWarpSpecializedFP8ILi3ENS5_IJNS4_1CILi1EEENSA_ILi2EEESB_EEENS1_35KernelTmaWarpSpecializedCooperativeEEENS5_IJNSA_ILi256EEESG_NSA_ILi32EEEEEENS_12float_e4m3_tENS5_IJlSB_lEEESJ_SK_NS4_8TiledMMAINS4_8MMA_AtomIJNS4_4SM904GMMA31MMA_64x256x32_F32E4M3E4M3_SS_TNILNSO_7ScaleInE1ELSQ_1EEEEEENS4_6LayoutINS5_IJSC_SB_SB_EEENS5_IJSB_NSA_ILi0EEESV_EEEEENS5_IJNS4_10UnderscoreESY_SY_EEEEENS4_23SM90_TMA_LOAD_MULTICASTENS4_14ComposedLayoutINS4_7SwizzleILi1ELi4ELi3EEENS4_18smem_ptr_flag_bitsILi8EEENST_INS5_IJNSA_ILi8EEESH_EEENS5_IJSH_SB_EEEEEEEvNS4_8identityENS4_13SM90_TMA_LOADES1B_vS1C_EENS_8epilogue10collective6detail29Sm90TmaWarpSpecializedAdapterINS1G_15DefaultEpilogueISJ_SK_SK_NS1F_6thread17LinearCombinationISJ_Li1EffLNS1K_9ScaleType4KindE0ELNS_15FloatRoundStyleE2ESJ_EENS1_15EpilogueDefaultEEEEEvvEEEEvNT_6ParamsE:
[----:B------:R-:W0:Y:S02]  /*0000*/  LDC R1, c[0x0][0x28] ;  /* 0x00000a00ff017b82 */ /* 0x000e240000000800 */
[----:B0-----:R-:W-:Y:S01]  /*0010*/  VIADD R1, R1, 0xfffff988 ;  /* 0xfffff98801017836 */ /* 0x001fe20000000000 */
[----:B------:R-:W0:Y:S01]  /*0020*/  S2R R5, SR_TID.X ;  /* 0x0000000000057919 */ /* 0x000e220000002100 */
[----:B------:R-:W-:Y:S01]  /*0030*/  ELECT P0, URZ, PT ;  /* 0x00000000003f782f */ /* 0x000fe20003800000 */
[----:B------:R-:W-:Y:S01]  /*0040*/  BSSY B0, `(.L_x_0) ;  /* 0x0000015000007945 */ /* 0x000fe20003800000 */
[--C-:B0-----:R-:W-:Y:S02]  /*0050*/  SHF.R.U32.HI R0, RZ, 0x5, R5.reuse ;  /* 0x00000005ff007819 */ /* 0x101fe40000011605 */
[----:B------:R-:W-:-:S03]  /*0060*/  SHF.R.U32.HI R2, RZ, 0x7, R5 ;  /* 0x00000007ff027819 */ /* 0x000fc60000011605 */
[----:B------:R-:W0:Y:S04]  /*0070*/  SHFL.IDX PT, R3, R0, RZ, 0x1f ;  /* 0x00001fff00037589 */ /* 0x000e2800000e0000 */
[----:B------:R-:W1:Y:S01]  /*0080*/  SHFL.IDX PT, R2, R2, RZ, 0x1f ;  /* 0x00001fff02027589 */ /* 0x000e6200000e0000 */
[----:B0-----:R-:W-:Y:S02]  /*0090*/  R2UR UR4, R3 ;  /* 0x00000000030472ca */ /* 0x001fe400000e0000 */
[----:B-1----:R-:W-:-:S11]  /*00a0*/  R2UR UR6, R2 ;  /* 0x00000000020672ca */ /* 0x002fd600000e0000 */
[----:B------:R-:W-:Y:S02]  /*00b0*/  USHF.R.S32.HI UR5, URZ, 0x1f, UR4 ;  /* 0x0000001f3f057899 */ /* 0x000fe40008011404 */
[----:B------:R-:W-:Y:S02]  /*00c0*/  ISETP.NE.OR P0, PT, RZ, UR4, !P0 ;  /* 0x00000004ff007c0c */ /* 0x000fe4000c705670 */
[----:B------:R-:W-:-:S04]  /*00d0*/  ULEA.HI UR5, UR5, UR4, URZ, 0x2 ;  /* 0x0000000405057291 */ /* 0x000fc8000f8f103f */
[----:B------:R-:W-:-:S04]  /*00e0*/  ULOP3.LUT UR5, UR5, 0xfffffffc, URZ, 0xc0, !UPT ;  /* 0xfffffffc05057892 */ /* 0x000fc8000f8ec03f */
[----:B------:R-:W-:-:S03]  /*00f0*/  UIADD3 UR8, UR4, -UR5, URZ ;  /* 0x8000000504087290 */ /* 0x000fc6000fffe03f */
[----:B------:R-:W-:Y:S09]  /*0100*/  @P0 BRA `(.L_x_1) ;  /* 0x0000000000200947 */ /* 0x000ff20003800000 */
[----:B------:R-:W-:Y:S02]  /*0110*/  ULDC.64 UR4, c[0x0][0x198] ;  /* 0x0000660000047ab9 */ /* 0x000fe40000000a00 */
[----:B------:R-:W-:Y:S02]  /*0120*/  UIADD3 UR10, UP0, UR4, 0xf0, URZ ;  /* 0x000000f0040a7890 */ /* 0x000fe4000ff1e03f */
[----:B------:R-:W-:Y:S02]  /*0130*/  UIADD3 UR4, UP1, UR4, 0x1f0, URZ ;  /* 0x000001f004047890 */ /* 0x000fe4000ff3e03f */
[----:B------:R-:W-:Y:S02]  /*0140*/  UIADD3.X UR11, URZ, UR5, URZ, UP0, !UPT ;  /* 0x000000053f0b7290 */ /* 0x000fe400087fe43f */
[----:B------:R-:W-:-:S07]  /*0150*/  UIADD3.X UR5, URZ, UR5, URZ, UP1, !UPT ;  /* 0x000000053f057290 */ /* 0x000fce0008ffe43f */
[----:B------:R0:W-:Y:S02]  /*0160*/  UTMACCTL.PF [UR10] ;  /* 0x000000000a0079b9 */ /* 0x0001e40008040000 */
[----:B------:R0:W-:Y:S02]  /*0170*/  UTMACCTL.PF [UR4] ;  /* 0x00000000040079b9 */ /* 0x0001e40008040000 */
[----:B0-----:R-:W-:Y:S01]  /*0180*/  NOP ;  /* 0x0000000000007918 */ /* 0x001fe20000000000 */
.L_x_1:
[----:B------:R-:W-:Y:S05]  /*0190*/  BSYNC B0 ;  /* 0x0000000000007941 */ /* 0x000fea0003800000 */
.L_x_0:
[----:B------:R-:W0:Y:S01]  /*01a0*/  SHFL.IDX PT, R3, R0, RZ, 0x1f ;  /* 0x00001fff00037589 */ /* 0x000e2200000e0000 */
[----:B------:R-:W-:Y:S01]  /*01b0*/  UISETP.NE.AND UP0, UPT, UR8, 0x3, UPT ;  /* 0x000000030800788c */ /* 0x000fe2000bf05270 */
[----:B------:R-:W-:Y:S01]  /*01c0*/  ISETP.NE.AND P2, PT, RZ, UR6, PT ;  /* 0x00000006ff007c0c */ /* 0x000fe2000bf45270 */
[----:B------:R-:W-:Y:S02]  /*01d0*/  UIADD3 UR10, UR6, -0x1, URZ ;  /* 0xffffffff060a7890 */ /* 0x000fe4000fffe03f */
[----:B------:R-:W-:Y:S02]  /*01e0*/  UISETP.EQ.OR UP0, UPT, UR8, URZ, !UP0 ;  /* 0x0000003f0800728c */ /* 0x000fe4000c702670 */
[----:B------:R-:W-:Y:S02]  /*01f0*/  UISETP.GE.U32.AND UP1, UPT, UR10, 0x2, UPT ;  /* 0x000000020a00788c */ /* 0x000fe4000bf26070 */
[----:B------:R-:W-:-:S04]  /*0200*/  UISETP.EQ.AND UP0, UPT, UR6, URZ, UP0 ;  /* 0x0000003f0600728c */ /* 0x000fc80008702270 */
[----:B------:R-:W-:-:S04]  /*0210*/  USEL UR13, URZ, 0x1, !UP0 ;  /* 0x000000013f0d7887 */ /* 0x000fc8000c000000 */
[----:B------:R-:W-:Y:S01]  /*0220*/  USEL UR13, UR13, 0x2, UP1 ;  /* 0x000000020d0d7887 */ /* 0x000fe20008800000 */
[----:B0-----:R-:W-:-:S13]  /*0230*/  ISETP.NE.AND P0, PT, R3, RZ, PT ;  /* 0x000000ff0300720c */ /* 0x001fda0003f05270 */
[----:B------:R-:W-:Y:S05]  /*0240*/  @P0 BRA `(.L_x_2) ;  /* 0x0000000000500947 */ /* 0x000fea0003800000 */
[----:B------:R-:W0:Y:S01]  /*0250*/  S2UR UR9, SR_CgaCtaId ;  /* 0x00000000000979c3 */ /* 0x000e220000008800 */
[----:B------:R-:W-:Y:S01]  /*0260*/  UMOV UR4, 0x400 ;  /* 0x0000040000047882 */ /* 0x000fe20000000000 */
[----:B------:R-:W-:Y:S01]  /*0270*/  UMOV UR5, 0x1 ;  /* 0x0000000100057882 */ /* 0x000fe20000000000 */
[----:B------:R-:W-:Y:S01]  /*0280*/  UMOV UR6, 0x4 ;  /* 0x0000000400067882 */ /* 0x000fe20000000000 */
[----:B------:R-:W-:Y:S01]  /*0290*/  ELECT P0, URZ, PT ;  /* 0x00000000003f782f */ /* 0x000fe20003800000 */
[----:B------:R-:W-:-:S04]  /*02a0*/  UIADD3 UR6, -UR6, 0x100000, URZ ;  /* 0x0010000006067890 */ /* 0x000fc8000fffe13f */
[----:B------:R-:W-:Y:S02]  /*02b0*/  USHF.L.U32 UR7, UR6, 0xb, URZ ;  /* 0x0000000b06077899 */ /* 0x000fe4000800063f */
[----:B------:R-:W-:Y:S02]  /*02c0*/  USHF.L.U32 UR6, UR6, 0x1, URZ ;  /* 0x0000000106067899 */ /* 0x000fe4000800063f */
[----:B0-----:R-:W-:Y:S02]  /*02d0*/  ULEA UR9, UR9, UR4, 0x18 ;  /* 0x0000000409097291 */ /* 0x001fe4000f8ec03f */
[----:B------:R-:W-:-:S04]  /*02e0*/  UIADD3 UR4, -UR5, 0x100000, URZ ;  /* 0x0010000005047890 */ /* 0x000fc8000fffe13f */
[----:B------:R-:W-:Y:S02]  /*02f0*/  USHF.L.U32 UR5, UR4, 0xb, URZ ;  /* 0x0000000b04057899 */ /* 0x000fe4000800063f */
[----:B------:R-:W-:Y:S01]  /*0300*/  USHF.L.U32 UR4, UR4, 0x1, URZ ;  /* 0x0000000104047899 */ /* 0x000fe2000800063f */
[----:B------:R-:W0:Y:S11]  /*0310*/  FENCE.VIEW.ASYNC.S ;  /* 0x00000000000073c6 */ /* 0x000e360000000000 */
[----:B0-----:R0:W1:Y:S01]  /*0320*/  SYNCS.EXCH.64 URZ, [UR9], UR4 ;  /* 0x00000004093f75b2 */ /* 0x0010620008000100 */
[----:B------:R0:W2:Y:S01]  /*0330*/  SYNCS.EXCH.64 URZ, [UR9+0x18], UR6 ;  /* 0x00001806093f75b2 */ /* 0x0000a20008000100 */
[----:B------:R0:W3:Y:S01]  /*0340*/  SYNCS.EXCH.64 URZ, [UR9+0x8], UR4 ;  /* 0x00000804093f75b2 */ /* 0x0000e20008000100 */
[----:B------:R0:W4:Y:S01]  /*0350*/  SYNCS.EXCH.64 URZ, [UR9+0x20], UR6 ;  /* 0x00002006093f75b2 */ /* 0x0001220008000100 */
[----:B------:R0:W0:Y:S01]  /*0360*/  SYNCS.EXCH.64 URZ, [UR9+0x10], UR4 ;  /* 0x00001004093f75b2 */ /* 0x0000220008000100 */
[----:B------:R0:W0:Y:S01]  /*0370*/  SYNCS.EXCH.64 URZ, [UR9+0x28], UR6 ;  /* 0x00002806093f75b2 */ /* 0x0000220008000100 */
[----:B------:R-:W-:Y:S01]  /*0380*/  NOP ;  /* 0x0000000000007918 */ /* 0x000fe20000000000 */
.L_x_2:
[----:B------:R-:W-:Y:S01]  /*0390*/  SHF.R.S32.HI R4, RZ, 0x1f, R5 ;  /* 0x0000001fff047819 */ /* 0x000fe20000011405 */
[----:B------:R-:W5:Y:S01]  /*03a0*/  SHFL.IDX PT, R0, R0, RZ, 0x1f ;  /* 0x00001fff00007589 */ /* 0x000f6200000e0000 */
[----:B------:R-:W-:Y:S01]  /*03b0*/  ELECT P0, URZ, PT ;  /* 0x00000000003f782f */ /* 0x000fe20003800000 */
[----:B0-----:R-:W0:Y:S01]  /*03c0*/  S2UR UR9, SR_CTAID.X ;  /* 0x00000000000979c3 */ /* 0x001e220000002500 */
[----:B------:R-:W-:Y:S01]  /*03d0*/  LEA.HI R4, R4, R5, RZ, 0x7 ;  /* 0x0000000504047211 */ /* 0x000fe200078f38ff */
[----:B------:R-:W1:Y:S01]  /*03e0*/  S2R R2, SR_CTAID.Y ;  /* 0x0000000000027919 */ /* 0x000e620000002600 */
[----:B------:R-:W-:Y:S01]  /*03f0*/  SHF.R.S32.HI R6, RZ, 0x1f, R3 ;  /* 0x0000001fff067819 */ /* 0x000fe20000011403 */
[----:B------:R-:W-:Y:S01]  /*0400*/  ULDC UR4, c[0x0][0x154] ;  /* 0x0000550000047ab9 */ /* 0x000fe20000000800 */
[----:B------:R-:W-:Y:S01]  /*0410*/  LOP3.LUT R4, R4, 0xffffff80, RZ, 0xc0, !PT ;  /* 0xffffff8004047812 */ /* 0x000fe200078ec0ff */
[----:B------:R-:W-:Y:S01]  /*0420*/  NOP ;  /* 0x0000000000007918 */ /* 0x000fe20000000000 */
[----:B------:R-:W-:Y:S01]  /*0430*/  LEA.HI R6, R6, R3, RZ, 0x2 ;  /* 0x0000000306067211 */ /* 0x000fe200078f10ff */
[----:B------:R-:W2:Y:S01]  /*0440*/  LDC R13, c[0x0][0x148] ;  /* 0x00005200ff0d7b82 */ /* 0x000ea20000000800 */
[----:B------:R-:W-:Y:S01]  /*0450*/  NOP ;  /* 0x0000000000007918 */ /* 0x000fe20000000000 */
[----:B------:R-:W-:Y:S01]  /*0460*/  IMAD.IADD R4, R5, 0x1, -R4 ;  /* 0x0000000105047824 */ /* 0x000fe200078e0a04 */
[----:B------:R-:W-:-:S04]  /*0470*/  LOP3.LUT R6, R6, 0x3ffffffc, RZ, 0xc0, !PT ;  /* 0x3ffffffc06067812 */ /* 0x000fc800078ec0ff */
[----:B------:R-:W-:Y:S01]  /*0480*/  SHF.R.S32.HI R5, RZ, 0x1f, R4 ;  /* 0x0000001fff057819 */ /* 0x000fe20000011404 */
[----:B------:R-:W-:Y:S01]  /*0490*/  IMAD.IADD R6, R3, 0x1, -R6 ;  /* 0x0000000103067824 */ /* 0x000fe200078e0a06 */
[----:B------:R-:W3:Y:S02]  /*04a0*/  LDC R8, c[0x0][0x144] ;  /* 0x00005100ff087b82 */ /* 0x000ee40000000800 */
[----:B------:R-:W-:Y:S02]  /*04b0*/  LEA.HI R5, R5, R4, RZ, 0x3 ;  /* 0x0000000405057211 */ /* 0x000fe400078f18ff */
[----:B-----5:R-:W-:Y:S02]  /*04c0*/  ISETP.NE.OR P0, PT, R0, RZ, !P0 ;  /* 0x000000ff0000720c */ /* 0x020fe40004705670 */
[--C-:B------:R-:W-:Y:S02]  /*04d0*/  SHF.R.S32.HI R0, RZ, 0x3, R5.reuse ;  /* 0x00000003ff007819 */ /* 0x100fe40000011405 */
[----:B------:R-:W-:-:S04]  /*04e0*/  SHF.R.S32.HI R5, RZ, 0x1f, R5 ;  /* 0x0000001fff057819 */ /* 0x000fc80000011405 */
[----:B------:R-:W-:-:S04]  /*04f0*/  LEA.HI R5, R5, R0, RZ, 0x2 ;  /* 0x0000000005057211 */ /* 0x000fc800078f10ff */
[----:B------:R-:W-:Y:S01]  /*0500*/  LOP3.LUT R5, R5, 0xfffffffc, RZ, 0xc0, !PT ;  /* 0xfffffffc05057812 */ /* 0x000fe200078ec0ff */
[----:B------:R-:W-:Y:S01]  /*0510*/  VOTEU.ALL UP0, P0 ;  /* 0x00000000003f7886 */ /* 0x000fe20000000000 */
[----:B-1----:R-:W-:Y:S01]  /*0520*/  I2FP.F32.U32 R7, R2 ;  /* 0x0000000200077245 */ /* 0x002fe20000201000 */
[----:B------:R-:W-:Y:S02]  /*0530*/  VOTEU.ALL UP1, P0 ;  /* 0x00000000003f7886 */ /* 0x000fe40000020000 */
[----:B------:R-:W-:Y:S01]  /*0540*/  IMAD.IADD R5, R0, 0x1, -R5 ;  /* 0x0000000100057824 */ /* 0x000fe200078e0a05 */
[----:B------:R-:W1:Y:S01]  /*0550*/  @!UP0 S2UR UR7, SR_CgaCtaId ;  /* 0x00000000000789c3 */ /* 0x000e620000008800 */
[----:B0-----:R-:W-:Y:S01]  /*0560*/  I2FP.F32.U32 R0, UR9 ;  /* 0x0000000900007c45 */ /* 0x001fe20008201000 */
[----:B------:R-:W-:Y:S01]  /*0570*/  FMUL R9, R7, UR4 ;  /* 0x0000000407097c20 */ /* 0x000fe20008400000 */
[----:B------:R-:W-:Y:S01]  /*0580*/  IMAD R5, R6, 0x4, R5 ;  /* 0x0000000406057824 */ /* 0x000fe200078e0205 */
[----:B------:R-:W-:Y:S01]  /*0590*/  ULDC UR4, c[0x0][0x150] ;  /* 0x0000540000047ab9 */ /* 0x000fe20000000800 */
[----:B------:R-:W-:Y:S01]  /*05a0*/  @!UP0 UMOV UR6, 0x400 ;  /* 0x0000040000068882 */ /* 0x000fe20000000000 */
[----:B------:R-:W-:Y:S01]  /*05b0*/  FMUL R7, R0, UR4 ;  /* 0x0000000400077c20 */ /* 0x000fe20008400000 */
[----:B------:R-:W-:Y:S01]  /*05c0*/  IMAD.SHL.U32 R0, R5, 0x4, RZ ;  /* 0x0000000405007824 */ /* 0x000fe200078e00ff */
[----:B------:R-:W0:Y:S01]  /*05d0*/  LDC R6, c[0x0][0x140] ;  /* 0x00005000ff067b82 */ /* 0x000e220000000800 */
[----:B------:R-:W5:Y:S01]  /*05e0*/  F2I.U32.TRUNC.NTZ R9, R9 ;  /* 0x0000000900097305 */ /* 0x000f62000020f000 */
[----:B------:R-:W-:-:S02]  /*05f0*/  UMOV UR4, 0x20 ;  /* 0x0000002000047882 */ /* 0x000fc40000000000 */
[----:B------:R-:W-:Y:S01]  /*0600*/  LOP3.LUT R11, R5, 0xc, R0, 0x78, !PT ;  /* 0x0000000c050b7812 */ /* 0x000fe200078e7800 */
[----:B------:R-:W-:-:S04]  /*0610*/  @!UP0 UIADD3 UR4, -UR4, 0x100000, URZ ;  /* 0x0010000004048890 */ /* 0x000fc8000fffe13f */
[----:B------:R-:W-:Y:S02]  /*0620*/  @!UP0 USHF.L.U32 UR5, UR4, 0xb, URZ ;  /* 0x0000000b04058899 */ /* 0x000fe4000800063f */
[----:B------:R-:W-:Y:S01]  /*0630*/  @!UP0 USHF.L.U32 UR4, UR4, 0x1, URZ ;  /* 0x0000000104048899 */ /* 0x000fe2000800063f */
[----:B------:R-:W4:Y:S01]  /*0640*/  F2I.U32.TRUNC.NTZ R7, R7 ;  /* 0x0000000700077305 */ /* 0x000f22000020f000 */
[----:B------:R0:W-:Y:S01]  /*0650*/  STL [R1+0x458], R11 ;  /* 0x0004580b01007387 */ /* 0x0001e20000100800 */
[----:B-----5:R-:W-:Y:S01]  /*0660*/  IMAD.MOV R14, RZ, RZ, -R9 ;  /* 0x000000ffff0e7224 */ /* 0x020fe200078e0a09 */
[----:B-1----:R-:W-:Y:S01]  /*0670*/  @!UP0 ULEA UR6, UR7, UR6, 0x18 ;  /* 0x0000000607068291 */ /* 0x002fe2000f8ec03f */
[----:B------:R-:W-:Y:S02]  /*0680*/  VOTEU.ALL UP0, P0 ;  /* 0x00000000003f7886 */ /* 0x000fe40000000000 */
[----:B--2---:R-:W-:Y:S01]  /*0690*/  IMAD R0, R13, R14, R2 ;  /* 0x0000000e0d007224 */ /* 0x004fe200078e0202 */
[----:B------:R-:W-:-:S02]  /*06a0*/  LOP3.LUT P0, RZ, R4, 0x7, RZ, 0xc0, !PT ;  /* 0x0000000704ff7812 */ /* 0x000fc4000780c0ff */
[----:B0-----:R-:W-:Y:S01]  /*06b0*/  ISETP.EQ.U32.AND P3, PT, R6, 0x1, PT ;  /* 0x000000010600780c */ /* 0x001fe20003f62070 */
[----:B----4-:R-:W-:Y:S01]  /*06c0*/  IMAD.MOV R7, RZ, RZ, -R7 ;  /* 0x000000ffff077224 */ /* 0x010fe200078e0a07 */
[----:B------:R-:W-:Y:S02]  /*06d0*/  ISETP.NE.AND P1, PT, R0, R11, PT ;  /* 0x0000000b0000720c */ /* 0x000fe40003f25270 */
[----:B------:R-:W-:Y:S01]  /*06e0*/  ISETP.LT.U32.AND P0, PT, R11, 0x2, !P0 ;  /* 0x000000020b00780c */ /* 0x000fe20004701070 */
[----:B---3--:R-:W-:Y:S01]  /*06f0*/  IMAD R10, R8, R7, UR9 ;  /* 0x00000009080a7e24 */ /* 0x008fe2000f8e0207 */
[----:B------:R-:W0:Y:S02]  /*0700*/  FENCE.VIEW.ASYNC.S ;  /* 0x00000000000073c6 */ /* 0x000e240000000000 */
[----:B0-----:R0:W1:Y:S02]  /*0710*/  @!UP0 SYNCS.EXCH.64 URZ, [UR6+0x40], UR4 ;  /* 0x00004004063f85b2 */ /* 0x0010640008000100 */
[----:B------:R-:W-:-:S04]  /*0720*/  ISETP.EQ.OR P1, PT, R10, RZ, !P1 ;  /* 0x000000ff0a00720c */ /* 0x000fc80004f22670 */
[----:B------:R-:W-:Y:S01]  /*0730*/  PLOP3.LUT P0, PT, P0, P1, PT, 0x80, 0x0 ;  /* 0x000000000000781c */ /* 0x000fe20000703070 */
[----:B------:R0:W2:Y:S01]  /*0740*/  @!UP1 SYNCS.EXCH.64 URZ, [UR6+0x48], UR4 ;  /* 0x00004804063f95b2 */ /* 0x0000a20008000100 */
[----:B------:R-:W-:Y:S01]  /*0750*/  NOP ;  /* 0x0000000000007918 */ /* 0x000fe20000000000 */
[----:B------:R-:W-:Y:S10]  /*0760*/  @!P3 BRA `(.L_x_3) ;  /* 0x000000000008b947 */ /* 0x000ff40003800000 */
[----:B-12---:R-:W-:Y:S01]  /*0770*/  UCGABAR_ARV ;  /* 0x00000000000079c7 */ /* 0x006fe20008000000 */
[----:B------:R-:W-:Y:S05]  /*0780*/  BRA `(.L_x_4) ;  /* 0x0000000000047947 */ /* 0x000fea0003800000 */
.L_x_3:
[----:B-12---:R-:W-:Y:S01]  /*0790*/  NOP ;  /* 0x0000000000007918 */ /* 0x006fe20000000000 */
.L_x_4:
[----:B------:R-:W1:Y:S01]  /*07a0*/  LDC R0, c[0x0][0x65c] ;  /* 0x00019700ff007b82 */ /* 0x000e620000000800 */
[----:B------:R-:W-:Y:S02]  /*07b0*/  IMAD.U32 R4, RZ, RZ, UR9 ;  /* 0x00000009ff047e24 */ /* 0x000fe4000f8e00ff */
[----:B------:R-:W-:Y:S01]  /*07c0*/  IMAD.MOV.U32 R5, RZ, RZ, RZ ;  /* 0x000000ffff057224 */ /* 0x000fe200078e00ff */
[----:B-1----:R-:W-:-:S13]  /*07d0*/  ISETP.NE.AND P4, PT, R0, 0x1, PT ;  /* 0x000000010000780c */ /* 0x002fda0003f85270 */
[----:B------:R-:W1:Y:S01]  /*07e0*/  @P4 LDC R7, c[0x0][0x10] ;  /* 0x00000400ff074b82 */ /* 0x000e620000000800 */
[----:B------:R-:W-:Y:S02]  /*07f0*/  @P4 IMAD.MOV.U32 R3, RZ, RZ, RZ ;  /* 0x000000ffff034224 */ /* 0x000fe400078e00ff */
[----:B------:R-:W-:-:S05]  /*0800*/  @P4 IMAD.MOV.U32 R11, RZ, RZ, RZ ;  /* 0x000000ffff0b4224 */ /* 0x000fca00078e00ff */
[----:B------:R-:W2:Y:S01]  /*0810*/  @!P4 LDC R9, c[0x0][0xc] ;  /* 0x00000300ff09cb82 */ /* 0x000ea20000000800 */
[----:B-1----:R-:W-:-:S04]  /*0820*/  @P4 IMAD.WIDE.U32 R6, R7, UR9, R2 ;  /* 0x0000000907064c25 */ /* 0x002fc8000f8e0002 */
[----:B------:R-:W-:Y:S02]  /*0830*/  @P4 IMAD.MOV.U32 R8, RZ, RZ, R6 ;  /* 0x000000ffff084224 */ /* 0x000fe400078e0006 */
[----:B------:R-:W-:Y:S02]  /*0840*/  @P4 IMAD.IADD R15, R7, 0x1, R11 ;  /* 0x00000001070f4824 */ /* 0x000fe400078e020b */
[----:B--2---:R-:W-:-:S04]  /*0850*/  @!P4 IMAD.WIDE.U32 R4, R2, R9, R4 ;  /* 0x000000090204c225 */ /* 0x004fc800078e0004 */
[----:B------:R-:W-:Y:S02]  /*0860*/  @!P4 IMAD.MOV.U32 R8, RZ, RZ, R4 ;  /* 0x000000ffff08c224 */ /* 0x000fe400078e0004 */
[----:B------:R-:W-:-:S03]  /*0870*/  @!P4 IMAD.MOV.U32 R15, RZ, RZ, R5 ;  /* 0x000000ffff0fc224 */ /* 0x000fc600078e0005 */
[----:B------:R1:W-:Y:S04]  /*0880*/  STL [R1+0x460], R8 ;  /* 0x0004600801007387 */ /* 0x0003e80000100800 */
[----:B------:R1:W-:Y:S01]  /*0890*/  STL [R1+0x45c], R15 ;  /* 0x00045c0f01007387 */ /* 0x0003e20000100800 */
[----:B------:R-:W-:Y:S05]  /*08a0*/  @!P3 BRA `(.L_x_5) ;  /* 0x00000000000cb947 */ /* 0x000fea0003800000 */
[----:B------:R-:W-:Y:S01]  /*08b0*/  UCGABAR_WAIT ;  /* 0x0000000000007dc7 */ /* 0x000fe20008000000 */
[----:B------:R-:W-:Y:S01]  /*08c0*/  CCTL.IVALL ;  /* 0x00000000ff00798f */ /* 0x000fe20002000000 */
[----:B------:R-:W-:Y:S05]  /*08d0*/  BRA `(.L_x_6) ;  /* 0x0000000000047947 */ /* 0x000fea0003800000 */
.L_x_5:
[----:B------:R-:W-:Y:S06]  /*08e0*/  BAR.SYNC.DEFER_BLOCKING 0x0 ;  /* 0x0000000000007b1d */ /* 0x000fec0000010000 */
.L_x_6:
[----:B------:R-:W-:Y:S05]  /*08f0*/  @!P2 BRA `(.L_x_7) ;  /* 0x000002140054a947 */ /* 0x000fea0003800000 */
[----:B------:R-:W-:-:S06]  /*0900*/  UISETP.GT.U32.AND UP0, UPT, UR10, 0x1, UPT ;  /* 0x000000010a00788c */ /* 0x000fcc000bf04070 */
[----:B------:R-:W-:-:S13]  /*0910*/  PLOP3.LUT P1, PT, PT, PT, UP0, 0x80, 0x0 ;  /* 0x000000000000781c */ /* 0x000fda0003f2f008 */
[----:B0-----:R-:W-:Y:S05]  /*0920*/  @P1 EXIT ;  /* 0x000000000000194d */ /* 0x001fea0003800000 */
[----:B------:R-:W-:Y:S01]  /*0930*/  IMAD.MOV.U32 R5, RZ, RZ, -0x1 ;  /* 0xffffffffff057424 */ /* 0x000fe200078e00ff */
[----:B------:R-:W-:Y:S01]  /*0940*/  ULDC.64 UR4, c[0x0][0x650] ;  /* 0x0001940000047ab9 */ /* 0x000fe20000000a00 */
[----:B------:R-:W-:Y:S01]  /*0950*/  IMAD.MOV.U32 R4, RZ, RZ, -0x1 ;  /* 0xffffffffff047424 */ /* 0x000fe200078e00ff */
[----:B------:R-:W-:Y:S01]  /*0960*/  ISETP.GE.U32.AND P1, PT, R8, UR4, PT ;  /* 0x0000000408007c0c */ /* 0x000fe2000bf26070 */
[----:B------:R-:W-:Y:S01]  /*0970*/  UMOV UR10, 0xffffffff ;  /* 0xffffffff000a7882 */ /* 0x000fe20000000000 */
[----:B------:R0:W-:Y:S01]  /*0980*/  STL [R1+0x468], R5 ;  /* 0x0004680501007387 */ /* 0x0001e20000100800 */
[----:B------:R-:W-:Y:S02]  /*0990*/  PRMT R0, RZ, 0x7610, R0 ;  /* 0x00007610ff007816 */ /* 0x000fe40000000000 */
[----:B------:R-:W-:Y:S01]  /*09a0*/  ISETP.GE.U32.AND.EX P1, PT, R15, UR5, PT, P1 ;  /* 0x000000050f007c0c */ /* 0x000fe2000bf26110 */
[----:B------:R0:W-:-:S12]  /*09b0*/  STL [R1+0x464], R4 ;  /* 0x0004640401007387 */ /* 0x0001d80000100800 */
[----:B0-----:R-:W-:Y:S05]  /*09c0*/  @P1 BRA `(.L_x_8) ;  /* 0x00000004003c1947 */ /* 0x001fea0003800000 */
[----:B------:R-:W-:Y:S01]  /*09d0*/  ULDC.64 UR14, c[0x0][0x628] ;  /* 0x00018a00000e7ab9 */ /* 0x000fe20000000a00 */
[----:B------:R-:W0:Y:S01]  /*09e0*/  LDC.64 R6, c[0x0][0x620] ;  /* 0x00018800ff067b82 */ /* 0x000e220000000a00 */
[----:B------:R-:W-:Y:S01]  /*09f0*/  ISETP.NE.U32.AND P1, PT, RZ, UR14, PT ;  /* 0x0000000eff007c0c */ /* 0x000fe2000bf25070 */
[----:B------:R-:W-:Y:S01]  /*0a00*/  ULDC UR11, c[0x0][0x630] ;  /* 0x00018c00000b7ab9 */ /* 0x000fe20000000800 */
[----:B------:R-:W-:Y:S02]  /*0a10*/  R2UR UR4, R8 ;  /* 0x00000000080472ca */ /* 0x000fe400000e0000 */
[----:B------:R-:W-:Y:S02]  /*0a20*/  ISETP.NE.AND.EX P1, PT, RZ, UR15, PT, P1 ;  /* 0x0000000fff007c0c */ /* 0x000fe4000bf25310 */
[----:B------:R-:W-:-:S11]  /*0a30*/  R2UR UR5, R15 ;  /* 0x000000000f0572ca */ /* 0x000fd600000e0000 */
[----:B------:R-:W-:Y:S05]  /*0a40*/  @!P1 BRA `(.L_x_9) ;  /* 0x0000000000309947 */ /* 0x000fea0003800000 */
[----:B------:R-:W-:Y:S01]  /*0a50*/  R2UR UR4, R8 ;  /* 0x00000000080472ca */ /* 0x000fe200000e0000 */
[----:B------:R-:W-:Y:S01]  /*0a60*/  ULDC UR8, c[0x0][0x634] ;  /* 0x00018d0000087ab9 */ /* 0x000fe20000000800 */
[----:B------:R-:W-:-:S11]  /*0a70*/  R2UR UR10, R15 ;  /* 0x000000000f0a72ca */ /* 0x000fd600000e0000 */
[----:B------:R-:W-:-:S04]  /*0a80*/  UIADD3 UR8, UP0, UR4, UR8, URZ ;  /* 0x0000000804087290 */ /* 0x000fc8000ff1e03f */
[----:B------:R-:W-:-:S04]  /*0a90*/  UIADD3.X UR10, URZ, UR10, URZ, UP0, !UPT ;  /* 0x0000000a3f0a7290 */ /* 0x000fc800087fe43f */
[----:B------:R-:W-:-:S04]  /*0aa0*/  UIMAD.WIDE.U32 UR4, UR10, UR14, URZ ;  /* 0x0000000e0a0472a5 */ /* 0x000fc8000f8e003f */
[----:B------:R-:W-:Y:S02]  /*0ab0*/  UIMAD.WIDE.U32 UR6, UP0, UR8, UR15, UR4 ;  /* 0x0000000f080672a5 */ /* 0x000fe4000f800004 */
[----:B------:R-:W-:Y:S02]  /*0ac0*/  UIMAD.WIDE.U32 UR4, UR8, UR14, URZ ;  /* 0x0000000e080472a5 */ /* 0x000fe4000f8e003f */
[----:B------:R-:W-:Y:S02]  /*0ad0*/  UIADD3.X UR9, URZ, URZ, URZ, UP0, !UPT ;  /* 0x0000003f3f097290 */ /* 0x000fe400087fe43f */
[----:B------:R-:W-:Y:S01]  /*0ae0*/  UIADD3 URZ, UP0, UR5, UR6, URZ ;  /* 0x00000006053f7290 */ /* 0x000fe2000ff1e03f */
[----:B------:R-:W-:-:S03]  /*0af0*/  UMOV UR8, UR7 ;  /* 0x0000000700087c82 */ /* 0x000fc60008000000 */
[----:B------:R-:W-:-:S12]  /*0b00*/  UIMAD.WIDE.U32.X UR4, UR10, UR15, UR8, UP0 ;  /* 0x0000000f0a0472a5 */ /* 0x000fd800080e0408 */
.L_x_9:
[----:B------:R-:W-:Y:S01]  /*0b10*/  USHF.R.U64 UR10, UR4, UR11, UR5 ;  /* 0x0000000b040a7299 */ /* 0x000fe20008001205 */
[----:B------:R-:W2:Y:S01]  /*0b20*/  LDC.64 R22, c[0x0][0x640] ;  /* 0x00019000ff167b82 */ /* 0x000ea20000000a00 */
[----:B------:R-:W-:Y:S01]  /*0b30*/  USHF.R.U32.HI UR4, URZ, UR11, UR5 ;  /* 0x0000000b3f047299 */ /* 0x000fe20008011605 */
[----:B------:R-:W-:Y:S02]  /*0b40*/  IMAD.MOV.U32 R4, RZ, RZ, R8 ;  /* 0x000000ffff047224 */ /* 0x000fe400078e0008 */
[----:B------:R-:W-:Y:S01]  /*0b50*/  IMAD R21, R13, R14, R2 ;  /* 0x0000000e0d157224 */ /* 0x000fe200078e0202 */
[----:B------:R-:W-:Y:S01]  /*0b60*/  IADD3 R3, P1, RZ, -UR10, RZ ;  /* 0x8000000aff037c10 */ /* 0x000fe2000ff3e0ff */
[----:B------:R-:W-:Y:S02]  /*0b70*/  IMAD.MOV.U32 R13, RZ, RZ, 0x1 ;  /* 0x00000001ff0d7424 */ /* 0x000fe400078e00ff */
[----:B------:R-:W1:Y:S02]  /*0b80*/  LDC R12, c[0x0][0x618] ;  /* 0x00018600ff0c7b82 */ /* 0x000e640000000800 */
[----:B------:R-:W-:-:S04]  /*0b90*/  IMAD.X R5, RZ, RZ, ~UR4, P1 ;  /* 0x80000004ff057e24 */ /* 0x000fc800088e06ff */
[-C--:B0-----:R-:W-:Y:S02]  /*0ba0*/  IMAD R0, R5, R6.reuse, RZ ;  /* 0x0000000605007224 */ /* 0x081fe400078e02ff */
[----:B------:R-:W0:Y:S01]  /*0bb0*/  LDC R16, c[0x0][0x608] ;  /* 0x00018200ff107b82 */ /* 0x000e220000000800 */
[----:B------:R-:W-:Y:S02]  /*0bc0*/  IMAD.MOV.U32 R5, RZ, RZ, R15 ;  /* 0x000000ffff057224 */ /* 0x000fe400078e000f */
[----:B------:R-:W-:-:S05]  /*0bd0*/  IMAD.WIDE.U32 R4, R3, R6, R4 ;  /* 0x0000000603047225 */ /* 0x000fca00078e0004 */
[----:B------:R-:W3:Y:S01]  /*0be0*/  LDC R20, c[0x0][0x658] ;  /* 0x00019600ff147b82 */ /* 0x000ee20000000800 */
[----:B------:R-:W-:Y:S01]  /*0bf0*/  IMAD R3, R3, R7, R0 ;  /* 0x0000000703037224 */ /* 0x000fe200078e0200 */
[----:B--2---:R-:W-:-:S03]  /*0c00*/  ISETP.NE.U32.AND P1, PT, R22, RZ, PT ;  /* 0x000000ff1600720c */ /* 0x004fc60003f25070 */
[----:B------:R-:W-:Y:S01]  /*0c10*/  IMAD.IADD R3, R5, 0x1, R3 ;  /* 0x0000000105037824 */ /* 0x000fe200078e0203 */
[----:B------:R-:W-:Y:S01]  /*0c20*/  ISETP.NE.AND.EX P1, PT, R23, RZ, PT, P1 ;  /* 0x000000ff1700720c */ /* 0x000fe20003f25310 */
[----:B------:R-:W-:Y:S01]  /*0c30*/  IMAD.MOV.U32 R5, RZ, RZ, -0x1 ;  /* 0xffffffffff057424 */ /* 0x000fe200078e00ff */
[----:B------:R-:W2:Y:S02]  /*0c40*/  LDC R18, c[0x0][0x600] ;  /* 0x00018000ff127b82 */ /* 0x000ea40000000800 */
[-CC-:B-1----:R-:W-:Y:S02]  /*0c50*/  SHF.R.U64 R8, R4, R12.reuse, R3.reuse ;  /* 0x0000000c04087219 */ /* 0x182fe40000001203 */
[----:B------:R-:W-:-:S04]  /*0c60*/  SHF.R.U32.HI R3, RZ, R12, R3 ;  /* 0x0000000cff037219 */ /* 0x000fc80000011603 */
[----:B------:R-:W1:Y:S01]  /*0c70*/  LDC R11, c[0x0][0x648] ;  /* 0x00019200ff0b7b82 */ /* 0x000e620000000800 */
[-CC-:B0-----:R-:W-:Y:S02]  /*0c80*/  SHF.R.U64 R19, R8, R16.reuse, R3.reuse ;  /* 0x0000001008137219 */ /* 0x181fe40000001203 */
[----:B------:R-:W-:-:S05]  /*0c90*/  SHF.R.U32.HI R3, RZ, R16, R3 ;  /* 0x00000010ff037219 */ /* 0x000fca0000011603 */
[----:B------:R-:W0:Y:S01]  /*0ca0*/  LDC R15, c[0x0][0x638] ;  /* 0x00018e00ff0f7b82 */ /* 0x000e220000000800 */
[-CC-:B---3--:R-:W-:Y:S02]  /*0cb0*/  SHF.R.U64 R12, R19, R20.reuse, R3.reuse ;  /* 0x00000014130c7219 */ /* 0x188fe40000001203 */
[-C--:B------:R-:W-:Y:S02]  /*0cc0*/  SHF.L.U32 R0, R5, R20.reuse, RZ ;  /* 0x0000001405007219 */ /* 0x080fe400000006ff */
[----:B------:R-:W-:Y:S01]  /*0cd0*/  SHF.R.U32.HI R3, RZ, R20, R3 ;  /* 0x00000014ff037219 */ /* 0x000fe20000011603 */
[----:B------:R-:W-:Y:S01]  /*0ce0*/  IMAD.MOV.U32 R2, RZ, RZ, R12 ;  /* 0x000000ffff027224 */ /* 0x000fe200078e000c */
[----:B------:R-:W-:Y:S01]  /*0cf0*/  LOP3.LUT R0, RZ, R0, RZ, 0x33, !PT ;  /* 0x00000000ff007212 */ /* 0x000fe200078e33ff */
[----:B------:R-:W3:Y:S01]  /*0d00*/  LDC R17, c[0x0][0x610] ;  /* 0x00018400ff117b82 */ /* 0x000ee20000000800 */
[----:B------:R-:W-:Y:S05]  /*0d10*/  @!P1 BRA `(.L_x_10) ;  /* 0x0000000000289947 */ /* 0x000fea0003800000 */
[----:B------:R-:W4:Y:S02]  /*0d20*/  LDC R7, c[0x0][0x64c] ;  /* 0x00019300ff077b82 */ /* 0x000f240000000800 */
[----:B----4-:R-:W-:-:S05]  /*0d30*/  IADD3 R7, P1, R12, R7, RZ ;  /* 0x000000070c077210 */ /* 0x010fca0007f3e0ff */
[----:B------:R-:W-:-:S04]  /*0d40*/  IMAD.X R9, RZ, RZ, R3, P1 ;  /* 0x000000ffff097224 */ /* 0x000fc800008e0603 */
[----:B------:R-:W-:-:S04]  /*0d50*/  IMAD.WIDE.U32 R2, R9, R22, RZ ;  /* 0x0000001609027225 */ /* 0x000fc800078e00ff */
[----:B------:R-:W-:-:S04]  /*0d60*/  IMAD.WIDE.U32 R4, P1, R7, R23, R2 ;  /* 0x0000001707047225 */ /* 0x000fc80007820002 */
[----:B------:R-:W-:-:S04]  /*0d70*/  IMAD.WIDE.U32 R2, R7, R22, RZ ;  /* 0x0000001607027225 */ /* 0x000fc800078e00ff */
[----:B------:R-:W-:Y:S01]  /*0d80*/  IMAD.X R7, RZ, RZ, RZ, P1 ;  /* 0x000000ffff077224 */ /* 0x000fe200008e06ff */
[----:B------:R-:W-:Y:S01]  /*0d90*/  IADD3 RZ, P1, R3, R4, RZ ;  /* 0x0000000403ff7210 */ /* 0x000fe20007f3e0ff */
[----:B------:R-:W-:-:S04]  /*0da0*/  IMAD.MOV.U32 R6, RZ, RZ, R5 ;  /* 0x000000ffff067224 */ /* 0x000fc800078e0005 */
[----:B------:R-:W-:-:S08]  /*0db0*/  IMAD.WIDE.U32.X R2, R9, R23, R6, P1 ;  /* 0x0000001709027225 */ /* 0x000fd000008e0406 */
.L_x_10:
[----:B-1----:R-:W-:Y:S01]  /*0dc0*/  SHF.R.U64 R4, R2, R11, R3 ;  /* 0x0000000b02047219 */ /* 0x002fe20000001203 */
[----:B--2---:R-:W-:Y:S01]  /*0dd0*/  VIADD R5, R18, 0xffffffff ;  /* 0xffffffff12057836 */ /* 0x004fe20000000000 */
[----:B------:R-:W-:Y:S02]  /*0de0*/  SHF.L.U32 R2, R13, R20, RZ ;  /* 0x000000140d027219 */ /* 0x000fe400000006ff */
[----:B------:R-:W-:Y:S01]  /*0df0*/  LOP3.LUT R3, R19, R0, RZ, 0xc0, !PT ;  /* 0x0000000013037212 */ /* 0x000fe200078ec0ff */
[----:B------:R-:W-:Y:S01]  /*0e00*/  IMAD.MOV R6, RZ, RZ, -R4 ;  /* 0x000000ffff067224 */ /* 0x000fe200078e0a04 */
[----:B------:R-:W-:Y:S02]  /*0e10*/  SEL R0, R10, R21, !P4 ;  /* 0x000000150a007207 */ /* 0x000fe40006000000 */
[----:B------:R-:W-:Y:S01]  /*0e20*/  LOP3.LUT R5, R8, R5, RZ, 0xc0, !PT ;  /* 0x0000000508057212 */ /* 0x000fe200078ec0ff */
[----:B------:R-:W-:Y:S02]  /*0e30*/  IMAD R7, R2, R4, R3 ;  /* 0x0000000402077224 */ /* 0x000fe400078e0203 */
[----:B0-----:R-:W-:-:S02]  /*0e40*/  IMAD R3, R6, R15, R12 ;  /* 0x0000000f06037224 */ /* 0x001fc400078e020c */
[----:B---3--:R-:W-:Y:S02]  /*0e50*/  IMAD R2, R7, R17, R0 ;  /* 0x0000001107027224 */ /* 0x008fe400078e0200 */
[----:B------:R-:W-:Y:S02]  /*0e60*/  IMAD R3, R3, R18, R5 ;  /* 0x0000001203037224 */ /* 0x000fe400078e0205 */
[----:B------:R-:W-:-:S03]  /*0e70*/  IMAD.MOV.U32 R0, RZ, RZ, 0x1 ;  /* 0x00000001ff007424 */ /* 0x000fc600078e00ff */
[----:B------:R-:W-:Y:S02]  /*0e80*/  SEL R4, R3, R2, !P4 ;  /* 0x0000000203047207 */ /* 0x000fe40006000000 */
[----:B------:R-:W-:-:S03]  /*0e90*/  SEL R2, R2, R3, !P4 ;  /* 0x0000000302027207 */ /* 0x000fc60006000000 */
[----:B------:R0:W-:Y:S04]  /*0ea0*/  STL [R1+0x464], R4 ;  /* 0x0004640401007387 */ /* 0x0001e80000100800 */
[----:B------:R0:W-:Y:S02]  /*0eb0*/  STL [R1+0x468], R2 ;  /* 0x0004680201007387 */ /* 0x0001e40000100800 */
.L_x_8:
[----:B------:R-:W-:-:S08]  /*0ec0*/  NOP ;  /* 0x0000000000007918 */ /* 0x000fd00000000000 */
[----:B------:R-:W2:Y:S02]  /*0ed0*/  USETMAXREG.TRY_ALLOC.CTAPOOL UP0, 0xf0 ;  /* 0x000000f0000079c8 */ /* 0x000ea40008000600 */
[----:B--2---:R-:W-:-:S13]  /*0ee0*/  PLOP3.LUT P1, PT, PT, PT, UP0, 0x80, 0x0 ;  /* 0x000000000000781c */ /* 0x004fda0003f2f008 */
[----:B------:R-:W-:Y:S05]  /*0ef0*/  @!P1 BRA `(.L_x_8) ;  /* 0xfffffffc00f09947 */ /* 0x000fea000383ffff */
[----:B------:R-:W-:Y:S01]  /*0f00*/  ULDC.64 UR4, c[0x0][0x598] ;  /* 0x0001660000047ab9 */ /* 0x000fe20000000a00 */
[----:B------:R-:W-:Y:S01]  /*0f10*/  ULDC.64 UR20, c[0x0][0x208] ;  /* 0x0000820000147ab9 */ /* 0x000fe20000000a00 */
[----:B------:R-:W-:-:S04]  /*0f20*/  ISETP.NE.U32.AND P1, PT, RZ, UR4, PT ;  /* 0x00000004ff007c0c */ /* 0x000fc8000bf25070 */
[----:B------:R-:W-:-:S13]  /*0f30*/  ISETP.NE.AND.EX P1, PT, RZ, UR5, PT, P1 ;  /* 0x00000005ff007c0c */ /* 0x000fda000bf25310 */
[----:B------:R-:W-:Y:S05]  /*0f40*/  @!P1 BRA `(.L_x_11) ;  /* 0x0000000000209947 */ /* 0x000fea0003800000 */
[----:B0-----:R-:W0:Y:S02]  /*0f50*/  LDC.64 R2, c[0x0][0x598] ;  /* 0x00016600ff027b82 */ /* 0x001e240000000a00 */
[----:B0-----:R-:W2:Y:S02]  /*0f60*/  LDG.E.64 R2, desc[UR20][R2.64] ;  /* 0x0000001402027981 */ /* 0x001ea4000c1e1b00 */
[----:B--2---:R-:W-:-:S04]  /*0f70*/  ISETP.NE.U32.AND P1, PT, R2, RZ, PT ;  /* 0x000000ff0200720c */ /* 0x004fc80003f25070 */
[----:B------:R-:W-:-:S13]  /*0f80*/  ISETP.NE.AND.EX P1, PT, R3, RZ, PT, P1 ;  /* 0x000000ff0300720c */ /* 0x000fda0003f25310 */
[----:B------:R-:W-:Y:S05]  /*0f90*/  @!P1 BRA `(.L_x_11) ;  /* 0x00000000000c9947 */ /* 0x000fea0003800000 */
[----:B------:R-:W2:Y:S02]  /*0fa0*/  LD.E R2, desc[UR20][R2.64] ;  /* 0x0000001402027980 */ /* 0x000ea4000c101900 */
[----:B--2---:R-:W-:Y:S01]  /*0fb0*/  R2UR UR22, R2 ;  /* 0x00000000021672ca */ /* 0x004fe200000e0000 */
[----:B------:R-:W-:-:S14]  /*0fc0*/  BRA `(.L_x_12) ;  /* 0x0000000000247947 */ /* 0x000fdc0003800000 */
.L_x_11:
[----:B------:R-:W-:Y:S02]  /*0fd0*/  ULDC.64 UR4, c[0x0][0x588] ;  /* 0x0001620000047ab9 */ /* 0x000fe40000000a00 */
[----:B------:R-:W-:-:S04]  /*0fe0*/  ISETP.NE.U32.AND P1, PT, RZ, UR4, PT ;  /* 0x00000004ff007c0c */ /* 0x000fc8000bf25070 */
[----:B------:R-:W-:-:S13]  /*0ff0*/  ISETP.NE.AND.EX P1, PT, RZ, UR5, PT, P1 ;  /* 0x00000005ff007c0c */ /* 0x000fda000bf25310 */
[----:B------:R-:W-:Y:S05]  /*1000*/  @!P1 BRA `(.L_x_13) ;  /* 0x0000000000109947 */ /* 0x000fea0003800000 */
[----:B0-----:R-:W0:Y:S02]  /*1010*/  LDC.64 R2, c[0x0][0x588] ;  /* 0x00016200ff027b82 */ /* 0x001e240000000a00 */
[----:B0-----:R-:W2:Y:S02]  /*1020*/  LDG.E R2, desc[UR20][R2.64] ;  /* 0x0000001402027981 */ /* 0x001ea4000c1e1900 */
[----:B--2---:R-:W-:Y:S01]  /*1030*/  R2UR UR22, R2 ;  /* 0x00000000021672ca */ /* 0x004fe200000e0000 */
[----:B------:R-:W-:-:S14]  /*1040*/  BRA `(.L_x_12) ;  /* 0x0000000000047947 */ /* 0x000fdc0003800000 */
.L_x_13:
[----:B------:R-:W-:-:S05]  /*1050*/  ULDC UR22, c[0x0][0x580] ;  /* 0x0001600000167ab9 */ /* 0x000fca0000000800 */
.L_x_12:
[----:B------:R-:W-:Y:S02]  /*1060*/  ULDC.64 UR4, c[0x0][0x5a0] ;  /* 0x0001680000047ab9 */ /* 0x000fe40000000a00 */
        /* <DEDUP_REMOVED lines=11> */
.L_x_14:
        /* <DEDUP_REMOVED lines=8> */
.L_x_16:
[----:B------:R-:W-:-:S05]  /*11a0*/  ULDC UR23, c[0x0][0x584] ;  /* 0x0001610000177ab9 */ /* 0x000fca0000000800 */
.L_x_15:
[----:B------:R-:W-:-:S13]  /*11b0*/  LOP3.LUT P1, RZ, R0, 0xff, RZ, 0xc0, !PT ;  /* 0x000000ff00ff7812 */ /* 0x000fda000782c0ff */
[----:B------:R-:W-:Y:S05]  /*11c0*/  @!P1 EXIT ;  /* 0x000000000000994d */ /* 0x000fea0003800000 */
[----:B------:R-:W-:Y:S01]  /*11d0*/  ULDC UR4, c[0x0][0x28c] ;  /* 0x0000a30000047ab9 */ /* 0x000fe20000000800 */
[----:B------:R-:W-:Y:S02]  /*11e0*/  ULOP3.LUT UR24, UR13, 0x1, URZ, 0xfc, !UPT ;  /* 0x000000010d187892 */ /* 0x000fe4000f8efc3f */
[----:B------:R-:W-:-:S04]  /*11f0*/  UIADD3 UR4, UR4, 0x1f, URZ ;  /* 0x0000001f04047890 */ /* 0x000fc8000fffe03f */
[----:B------:R-:W-:-:S04]  /*1200*/  USHF.R.S32.HI UR5, URZ, 0x1f, UR4 ;  /* 0x0000001f3f057899 */ /* 0x000fc80008011404 */
[----:B------:R-:W-:-:S03]  /*1210*/  ULEA.HI UR5, UR5, UR4, URZ, 0x5 ;  /* 0x0000000405057291 */ /* 0x000fc6000f8f283f */
[----:B------:R-:W-:Y:S01]  /*1220*/  UMOV UR4, URZ ;  /* 0x0000003f00047c82 */ /* 0x000fe20008000000 */
[----:B------:R-:W-:-:S03]  /*1230*/  USHF.R.S32.HI UR9, URZ, 0x5, UR5 ;  /* 0x000000053f097899 */ /* 0x000fc60008011405 */
[----:B------:R-:W-:-:S09]  /*1240*/  UMOV UR5, URZ ;  /* 0x0000003f00057c82 */ /* 0x000fd20008000000 */
.L_x_555:
[----:B------:R-:W-:Y:S01]  /*1250*/  STL [R1+0x454], RZ ;  /* 0x000454ff01007387 */ /* 0x000fe20000100800 */
[----:B--2---:R-:W2:Y:S01]  /*1260*/  S2UR UR16, SR_CgaCtaId ;  /* 0x00000000001079c3 */ /* 0x004ea20000008800 */
[----:B------:R-:W-:Y:S01]  /*1270*/  UMOV UR15, 0x400 ;  /* 0x00000400000f7882 */ /* 0x000fe20000000000 */
[----:B------:R-:W-:Y:S01]  /*1280*/  UMOV UR6, URZ ;  /* 0x0000003f00067c82 */ /* 0x000fe20008000000 */
[----:B------:R-:W-:Y:S01]  /*1290*/  STL [R1+0x450], RZ ;  /* 0x000450ff01007387 */ /* 0x000fe20000100800 */
[----:B------:R-:W-:Y:S01]  /*12a0*/  UMOV UR7, URZ ;  /* 0x0000003f00077c82 */ /* 0x000fe20008000000 */
[----:B------:R-:W-:Y:S01]  /*12b0*/  UMOV UR8, URZ ;  /* 0x0000003f00087c82 */ /* 0x000fe20008000000 */
[----:B------:R-:W-:Y:S01]  /*12c0*/  CS2R R236, SRZ ;  /* 0x0000000000ec7805 */ /* 0x000fe2000001ff00 */
[----:B------:R-:W-:Y:S01]  /*12d0*/  STL [R1+0x44c], RZ ;  /* 0x00044cff01007387 */ /* 0x000fe20000100800 */
[----:B0-----:R-:W0:Y:S01]  /*12e0*/  LDC R2, c[0x0][0x28c] ;  /* 0x0000a300ff027b82 */ /* 0x001e220000000800 */
[----:B------:R-:W-:-:S02]  /*12f0*/  CS2R R234, SRZ ;  /* 0x0000000000ea7805 */ /* 0x000fc4000001ff00 */
[----:B------:R-:W-:Y:S01]  /*1300*/  CS2R R232, SRZ ;  /* 0x0000000000e87805 */ /* 0x000fe2000001ff00 */
[----:B------:R-:W-:Y:S01]  /*1310*/  STL [R1+0x448], RZ ;  /* 0x000448ff01007387 */ /* 0x000fe20000100800 */
[----:B------:R-:W-:Y:S02]  /*1320*/  CS2R R230, SRZ ;  /* 0x0000000000e67805 */ /* 0x000fe4000001ff00 */
[----:B------:R-:W-:Y:S02]  /*1330*/  CS2R R228, SRZ ;  /* 0x0000000000e47805 */ /* 0x000fe4000001ff00 */
[----:B------:R-:W-:Y:S01]  /*1340*/  CS2R R226, SRZ ;  /* 0x0000000000e27805 */ /* 0x000fe2000001ff00 */
[----:B------:R-:W-:Y:S01]  /*1350*/  STL [R1+0x444], RZ ;  /* 0x000444ff01007387 */ /* 0x000fe20000100800 */
[----:B------:R-:W-:Y:S02]  /*1360*/  CS2R R224, SRZ ;  /* 0x0000000000e07805 */ /* 0x000fe4000001ff00 */
        /* <DEDUP_REMOVED lines=15> */
[----:B0-----:R-:W-:Y:S02]  /*1460*/  ISETP.GE.AND P1, PT, R2, 0x1, PT ;  /* 0x000000010200780c */ /* 0x001fe40003f26270 */
        /* <DEDUP_REMOVED lines=39> */
[----:B-1----:R-:W-:Y:S02]  /*16e0*/  CS2R R14, SRZ ;  /* 0x00000000000e7805 */ /* 0x002fe4000001ff00 */
        /* <DEDUP_REMOVED lines=91> */
[----:B------:R-:W-:-:S03]  /*1ca0*/  CS2R R150, SRZ ;  /* 0x0000000000967805 */ /* 0x000fc6000001ff00 */
[----:B------:R-:W-:Y:S04]  /*1cb0*/  STL [R1+0x3ac], RZ ;  /* 0x0003acff01007387 */ /* 0x000fe80000100800 */
        /* <DEDUP_REMOVED lines=107> */
[----:B------:R-:W-:Y:S04]  /*2370*/  STL [R1], RZ ;  /* 0x000000ff01007387 */ /* 0x000fe80000100800 */
        /* <DEDUP_REMOVED lines=39> */
[----:B------:R-:W-:Y:S01]  /*25f0*/  STL [R1+0xa0], RZ ;  /* 0x0000a0ff01007387 */ /* 0x000fe20000100800 */
[----:B------:R-:W0:Y:S03]  /*2600*/  S2R R0, SR_TID.X ;  /* 0x0000000000007919 */ /* 0x000e260000002100 */
        /* <DEDUP_REMOVED lines=8> */
[----:B0-----:R-:W-:-:S03]  /*2690*/  LOP3.LUT R0, R0, 0x80, RZ, 0xc0, !PT ;  /* 0x0000008000007812 */ /* 0x001fc600078ec0ff */
[----:B------:R-:W-:Y:S01]  /*26a0*/  STL [R1+0xc4], RZ ;  /* 0x0000c4ff01007387 */ /* 0x000fe20000100800 */
[----:B------:R-:W-:-:S03]  /*26b0*/  SHF.R.U32.HI R0, RZ, 0x7, R0 ;  /* 0x00000007ff007819 */ /* 0x000fc60000011600 */
        /* <DEDUP_REMOVED lines=33> */
[----:B------:R-:W0:Y:S04]  /*28d0*/  SHFL.IDX PT, R0, R0, RZ, 0x1f ;  /* 0x00001fff00007589 */ /* 0x000e2800000e0000 */
[----:B------:R1:W-:Y:S04]  /*28e0*/  STL [R1+0x14c], RZ ;  /* 0x00014cff01007387 */ /* 0x0003e80000100800 */
[----:B------:R1:W-:Y:S04]  /*28f0*/  STL [R1+0x150], RZ ;  /* 0x000150ff01007387 */ /* 0x0003e80000100800 */
[----:B------:R1:W-:Y:S04]  /*2900*/  STL [R1+0x154], RZ ;  /* 0x000154ff01007387 */ /* 0x0003e80000100800 */
[----:B------:R1:W-:Y:S04]  /*2910*/  STL [R1+0x158], RZ ;  /* 0x000158ff01007387 */ /* 0x0003e80000100800 */
[----:B------:R1:W-:Y:S04]  /*2920*/  STL [R1+0x15c], RZ ;  /* 0x00015cff01007387 */ /* 0x0003e80000100800 */
[----:B------:R1:W-:Y:S01]  /*2930*/  STL [R1+0x160], RZ ;  /* 0x000160ff01007387 */ /* 0x0003e20000100800 */
[----:B0-----:R-:W-:Y:S01]  /*2940*/  R2UR UR12, R0 ;  /* 0x00000000000c72ca */ /* 0x001fe200000e0000 */
[----:B------:R-:W-:-:S02]  /*2950*/  IMAD.U32 R0, RZ, RZ, UR4 ;  /* 0x00000004ff007e24 */ /* 0x000fc4000f8e00ff */
[----:B------:R1:W-:Y:S04]  /*2960*/  STL [R1+0x164], RZ ;  /* 0x000164ff01007387 */ /* 0x0003e80000100800 */
[----:B------:R1:W-:Y:S04]  /*2970*/  STL [R1+0x168], RZ ;  /* 0x000168ff01007387 */ /* 0x0003e80000100800 */
[----:B------:R1:W-:Y:S02]  /*2980*/  STL [R1+0x16c], RZ ;  /* 0x00016cff01007387 */ /* 0x0003e40000100800 */
[----:B------:R-:W-:-:S02]  /*2990*/  ULEA.HI UR11, UR12, UR12, URZ, 0x1 ;  /* 0x0000000c0c0b7291 */ /* 0x000fc4000f8f083f */
[----:B------:R1:W-:Y:S02]  /*29a0*/  STL [R1+0x170], RZ ;  /* 0x000170ff01007387 */ /* 0x0003e40000100800 */
[----:B------:R-:W-:Y:S02]  /*29b0*/  ULOP3.LUT UR14, UR11, 0x1ffffe, URZ, 0xc0, !UPT ;  /* 0x001ffffe0b0e7892 */ /* 0x000fe4000f8ec03f */
[----:B------:R1:W-:Y:S01]  /*29c0*/  STL [R1+0x174], RZ ;  /* 0x000174ff01007387 */ /* 0x0003e20000100800 */
[----:B--2---:R-:W-:Y:S02]  /*29d0*/  ULEA UR11, UR16, UR15, 0x18 ;  /* 0x0000000f100b7291 */ /* 0x004fe4000f8ec03f */
[----:B------:R-:W-:Y:S01]  /*29e0*/  UIADD3 UR14, UR12, -UR14, URZ ;  /* 0x8000000e0c0e7290 */ /* 0x000fe2000fffe03f */
[----:B------:R1:W-:Y:S03]  /*29f0*/  STL [R1+0x178], RZ ;  /* 0x000178ff01007387 */ /* 0x0003e60000100800 */
[----:B------:R-:W-:Y:S01]  /*2a00*/  ULEA UR14, UR14, UR11, 0xb ;  /* 0x0000000b0e0e7291 */ /* 0x000fe2000f8e583f */
[----:B------:R1:W-:Y:S03]  /*2a10*/  STL [R1+0x17c], RZ ;  /* 0x00017cff01007387 */ /* 0x0003e60000100800 */
[----:B------:R-:W-:Y:S01]  /*2a20*/  UIADD3 UR14, UR14, 0x100, URZ ;  /* 0x000001000e0e7890 */ /* 0x000fe2000fffe03f */
[----:B------:R1:W-:Y:S03]  /*2a30*/  STL [R1+0x180], RZ ;  /* 0x000180ff01007387 */ /* 0x0003e60000100800 */
[----:B------:R-:W-:Y:S01]  /*2a40*/  USHF.R.U32.HI UR12, URZ, 0x4, UR14 ;  /* 0x000000043f0c7899 */ /* 0x000fe2000801160e */
[----:B------:R1:W-:Y:S02]  /*2a50*/  STL [R1+0x184], RZ ;  /* 0x000184ff01007387 */ /* 0x0003e40000100800 */
[----:B------:R-:W-:Y:S01]  /*2a60*/  UMOV UR14, UR5 ;  /* 0x00000005000e7c82 */ /* 0x000fe20008000000 */
[----:B------:R-:W-:Y:S01]  /*2a70*/  ULOP3.LUT UR12, UR12, 0x3fff, URZ, 0xc0, !UPT ;  /* 0x00003fff0c0c7892 */ /* 0x000fe2000f8ec03f */
[----:B------:R1:W-:Y:S04]  /*2a80*/  STL [R1+0x188], RZ ;  /* 0x000188ff01007387 */ /* 0x0003e80000100800 */
        /* <DEDUP_REMOVED lines=28> */
[----:B------:R1:W-:Y:S01]  /*2c50*/  STL [R1+0x1fc], RZ ;  /* 0x0001fcff01007387 */ /* 0x0003e20000100800 */
[----:B------:R-:W-:Y:S05]  /*2c60*/  @!P1 BRA `(.L_x_17) ;  /* 0x0000003400dc9947 */ /* 0x000fea0003800000 */
[----:B------:R-:W-:-:S06]  /*2c70*/  UISETP.NE.AND UP0, UPT, UR24, 0x3, UPT ;  /* 0x000000031800788c */ /* 0x000fcc000bf05270 */
[----:B------:R-:W-:-:S13]  /*2c80*/  PLOP3.LUT P2, PT, PT, PT, UP0, 0x80, 0x0 ;  /* 0x000000000000781c */ /* 0x000fda0003f4f008 */
[----:B------:R-:W-:Y:S05]  /*2c90*/  @!P2 BRA `(.L_x_18) ;  /* 0x000000000004a947 */ /* 0x000fea0003800000 */
[----:B------:R-:W-:Y:S01]  /*2ca0*/  BPT.TRAP 0x1 ;  /* 0x000000040000795c */ /* 0x000fe20000300000 */
.L_x_18:
[----:B------:R-:W-:Y:S01]  /*2cb0*/  ULEA UR7, UR5, UR11, 0x3 ;  /* 0x0000000b05077291 */ /* 0x000fe2000f8e183f */
[----:B------:R-:W-:-:S05]  /*2cc0*/  IMAD.U32 R0, RZ, RZ, UR4 ;  /* 0x00000004ff007e24 */ /* 0x000fca000f8e00ff */
[----:B------:R-:W-:-:S04]  /*2cd0*/  SHF.L.U32 R0, R0, 0x1f, RZ ;  /* 0x0000001f00007819 */ /* 0x000fc800000006ff */
[----:B------:R0:W2:Y:S01]  /*2ce0*/  SYNCS.PHASECHK.TRANS64.TRYWAIT P1, [UR7], R0 ;  /* 0x00000000ff0075a7 */ /* 0x0000a20008020147 */
[----:B------:R-:W-:Y:S05]  /*2cf0*/  @!P2 BRA `(.L_x_19) ;  /* 0x000000000004a947 */ /* 0x000fea0003800000 */
[----:B------:R-:W-:Y:S01]  /*2d00*/  BPT.TRAP 0x1 ;  /* 0x000000040000795c */ /* 0x000fe20000300000 */
.L_x_19:
[----:B------:R3:W-:Y:S01]  /*2d10*/  STL [R1+0x454], RZ ;  /* 0x000454ff01007387 */ /* 0x0007e20000100800 */
[----:B------:R-:W-:Y:S01]  /*2d20*/  UMOV UR6, 0x1 ;  /* 0x0000000100067882 */ /* 0x000fe20000000000 */
[----:B--2---:R-:W-:Y:S05]  /*2d30*/  @P1 BRA `(.L_x_20) ;  /* 0x0000000000081947 */ /* 0x004fea0003800000 */
[----:B------:R-:W2:Y:S02]  /*2d40*/  SYNCS.PHASECHK.TRANS64.TRYWAIT P1, [UR7], R0 ;  /* 0x00000000ff0075a7 */ /* 0x000ea40008020147 */
[----:B--2---:R-:W-:Y:S05]  /*2d50*/  @!P1 BRA `(.L_x_21) ;  /* 0x0000020400a49947 */ /* 0x004fea0003800000 */
.L_x_20:
[----:B------:R-:W-:Y:S01]  /*2d60*/  UIADD3 UR7, UR11, 0x6100, URZ ;  /* 0x000061000b077890 */ /* 0x000fe2000fffe03f */
[----:B------:R-:W-:Y:S01]  /*2d70*/  WARPGROUP.ARRIVE ;  /* 0x00000000000079c5 */ /* 0x000fe20000000000 */
[----:B------:R-:W-:Y:S01]  /*2d80*/  ULOP3.LUT UR16, UR12, 0x10000, URZ, 0xfc, !UPT ;  /* 0x000100000c107892 */ /* 0x000fe2000f8efc3f */
[----:B------:R-:W-:Y:S01]  /*2d90*/  STL [R1+0x450], RZ ;  /* 0x000450ff01007387 */ /* 0x000fe20000100800 */
[----:B------:R-:W-:Y:S01]  /*2da0*/  USHF.R.U32.HI UR7, URZ, 0x4, UR7 ;  /* 0x000000043f077899 */ /* 0x000fe20008011607 */
[----:B------:R-:W-:Y:S01]  /*2db0*/  CS2R R236, SRZ ;  /* 0x0000000000ec7805 */ /* 0x000fe2000001ff00 */
[----:B------:R-:W-:Y:S01]  /*2dc0*/  ULEA UR16, UR5, UR16, 0x9 ;  /* 0x0000001005107291 */ /* 0x000fe2000f8e483f */
[----:B------:R-:W-:Y:S01]  /*2dd0*/  STL [R1+0x44c], RZ ;  /* 0x00044cff01007387 */ /* 0x000fe20000100800 */
[----:B------:R-:W-:Y:S01]  /*2de0*/  ULOP3.LUT UR7, UR7, 0x3fff, URZ, 0xc0, !UPT ;  /* 0x00003fff07077892 */ /* 0x000fe2000f8ec03f */
[----:B------:R-:W-:Y:S01]  /*2df0*/  CS2R R234, SRZ ;  /* 0x0000000000ea7805 */ /* 0x000fe2000001ff00 */
[----:B------:R-:W-:Y:S01]  /*2e00*/  UMOV UR17, 0xc0000010 ;  /* 0xc000001000117882 */ /* 0x000fe20000000000 */
[----:B------:R-:W-:Y:S01]  /*2e10*/  UMOV UR19, 0xc0000010 ;  /* 0xc000001000137882 */ /* 0x000fe20000000000 */
[----:B------:R-:W-:Y:S01]  /*2e20*/  ULOP3.LUT UR7, UR7, 0x10000, URZ, 0xfc, !UPT ;  /* 0x0001000007077892 */ /* 0x000fe2000f8efc3f */
[----:B------:R-:W-:Y:S01]  /*2e30*/  STL [R1+0x448], RZ ;  /* 0x000448ff01007387 */ /* 0x000fe20000100800 */
[----:B------:R-:W-:-:S02]  /*2e40*/  CS2R R232, SRZ ;  /* 0x0000000000e87805 */ /* 0x000fc4000001ff00 */
[----:B------:R-:W-:Y:S01]  /*2e50*/  CS2R R230, SRZ ;  /* 0x0000000000e67805 */ /* 0x000fe2000001ff00 */
[----:B------:R-:W-:Y:S01]  /*2e60*/  ULEA UR18, UR5, UR7, 0x9 ;  /* 0x0000000705127291 */ /* 0x000fe2000f8e483f */
[----:B------:R-:W-:Y:S01]  /*2e70*/  STL [R1+0x444], RZ ;  /* 0x000444ff01007387 */ /* 0x000fe20000100800 */
[----:B------:R-:W-:Y:S01]  /*2e80*/  CS2R R228, SRZ ;  /* 0x0000000000e47805 */ /* 0x000fe2000001ff00 */
[----:B------:R-:W-:Y:S01]  /*2e90*/  ULDC UR7, c[0x0][0x50c] ;  /* 0x0001430000077ab9 */ /* 0x000fe20000000800 */
[----:B------:R-:W-:Y:S01]  /*2ea0*/  CS2R R226, SRZ ;  /* 0x0000000000e27805 */ /* 0x000fe2000001ff00 */
[----:B------:R-:W-:Y:S01]  /*2eb0*/  STL [R1+0x440], RZ ;  /* 0x000440ff01007387 */ /* 0x000fe20000100800 */
[----:B------:R-:W-:Y:S01]  /*2ec0*/  UISETP.NE.AND UP0, UPT, UR7, 0x1, UPT ;  /* 0x000000010700788c */ /* 0x000fe2000bf05270 */
[----:B------:R-:W-:Y:S02]  /*2ed0*/  CS2R R224, SRZ ;  /* 0x0000000000e07805 */ /* 0x000fe4000001ff00 */
[----:B------:R-:W-:Y:S01]  /*2ee0*/  CS2R R222, SRZ ;  /* 0x0000000000de7805 */ /* 0x000fe2000001ff00 */
[----:B------:R-:W-:Y:S01]  /*2ef0*/  QGMMA.64x256x32.F32.E4M3.E4M3 R4, gdesc[UR16], RZ, !UPT, gsb0 ;  /* 0x03e00000100479f3 */ /* 0x000fe2000c0008ff */
[----:B------:R-:W-:Y:S01]  /*2f00*/  STL [R1+0x43c], RZ ;  /* 0x00043cff01007387 */ /* 0x000fe20000100800 */
[----:B------:R-:W-:Y:S01]  /*2f10*/  UIADD3 UR16, UR16, 0x100, URZ ;  /* 0x0000010010107890 */ /* 0x000fe2000fffe03f */
[----:B------:R-:W-:Y:S01]  /*2f20*/  CS2R R220, SRZ ;  /* 0x0000000000dc7805 */ /* 0x000fe2000001ff00 */
[----:B------:R-:W-:Y:S01]  /*2f30*/  UMOV UR17, 0xc0000010 ;  /* 0xc000001000117882 */ /* 0x000fe20000000000 */
[----:B------:R-:W-:Y:S01]  /*2f40*/  STL [R1+0x438], RZ ;  /* 0x000438ff01007387 */ /* 0x000fe20000100800 */
[----:B------:R-:W-:Y:S01]  /*2f50*/  USEL UR7, URZ, 0x1, UP0 ;  /* 0x000000013f077887 */ /* 0x000fe20008000000 */
[----:B------:R-:W-:-:S02]  /*2f60*/  CS2R R218, SRZ ;  /* 0x0000000000da7805 */ /* 0x000fc4000001ff00 */
[----:B------:R-:W-:Y:S01]  /*2f70*/  CS2R R216, SRZ ;  /* 0x0000000000d87805 */ /* 0x000fe2000001ff00 */
[----:B------:R-:W-:Y:S01]  /*2f80*/  STL [R1+0x434], RZ ;  /* 0x000434ff01007387 */ /* 0x000fe20000100800 */
[----:B------:R-:W-:Y:S02]  /*2f90*/  CS2R R214, SRZ ;  /* 0x0000000000d67805 */ /* 0x000fe4000001ff00 */
[----:B------:R-:W-:Y:S02]  /*2fa0*/  CS2R R212, SRZ ;  /* 0x0000000000d47805 */ /* 0x000fe4000001ff00 */
[----:B------:R-:W-:Y:S01]  /*2fb0*/  ISETP.NE.AND P1, PT, RZ, UR7, PT ;  /* 0x00000007ff007c0c */ /* 0x000fe2000bf25270 */
        /* <DEDUP_REMOVED lines=93> */
[----:B------:R-:W-:-:S02]  /*3590*/  WARPGROUP.DEPBAR.LE gsb0, 0x0 ;  /* 0x00008000000079c5 */ /* 0x000fc40000010000 */
[----:B--2---:R-:W-:Y:S01]  /*35a0*/  IMAD.MOV.U32 R3, RZ, RZ, R129 ;  /* 0x000000ffff037224 */ /* 0x004fe200078e0081 */
[----:B------:R-:W-:Y:S01]  /*35b0*/  STL [R1+0x334], RZ ;  /* 0x000334ff01007387 */ /* 0x000fe20000100800 */
[----:B------:R-:W-:Y:S02]  /*35c0*/  IMAD.MOV.U32 R2, RZ, RZ, R130 ;  /* 0x000000ffff027224 */ /* 0x000fe400078e0082 */
[----:B0-----:R-:W-:Y:S01]  /*35d0*/  IMAD.MOV.U32 R0, RZ, RZ, R131 ;  /* 0x000000ffff007224 */ /* 0x001fe200078e0083 */
        /* <DEDUP_REMOVED lines=23> */
[----:B------:R0:W-:Y:S04]  /*3750*/  STL.64 [R1], R4 ;  /* 0x0000000401007387 */ /* 0x0001e80000100a00 */
[----:B------:R2:W-:Y:S04]  /*3760*/  STL.64 [R1+0x8], R6 ;  /* 0x0000080601007387 */ /* 0x0005e80000100a00 */
[----:B------:R4:W-:Y:S04]  /*3770*/  STL.64 [R1+0x10], R8 ;  /* 0x0000100801007387 */ /* 0x0009e80000100a00 */
[----:B------:R5:W-:Y:S01]  /*3780*/  STL.64 [R1+0x18], R10 ;  /* 0x0000180a01007387 */ /* 0x000be20000100a00 */
[----:B0-----:R-:W-:-:S03]  /*3790*/  CS2R R4, SRZ ;  /* 0x0000000000047805 */ /* 0x001fc6000001ff00 */
[----:B------:R0:W-:Y:S01]  /*37a0*/  STL.64 [R1+0x20], R12 ;  /* 0x0000200c01007387 */ /* 0x0001e20000100a00 */
[----:B--2---:R-:W-:-:S03]  /*37b0*/  CS2R R6, SRZ ;  /* 0x0000000000067805 */ /* 0x004fc6000001ff00 */
[----:B------:R2:W-:Y:S01]  /*37c0*/  STL.64 [R1+0x28], R14 ;  /* 0x0000280e01007387 */ /* 0x0005e20000100a00 */
[----:B----4-:R-:W-:-:S03]  /*37d0*/  CS2R R8, SRZ ;  /* 0x0000000000087805 */ /* 0x010fc6000001ff00 */
[----:B------:R4:W-:Y:S01]  /*37e0*/  STL.64 [R1+0x30], R16 ;  /* 0x0000301001007387 */ /* 0x0009e20000100a00 */
[----:B-----5:R-:W-:-:S03]  /*37f0*/  CS2R R10, SRZ ;  /* 0x00000000000a7805 */ /* 0x020fc6000001ff00 */
[----:B------:R5:W-:Y:S01]  /*3800*/  STL.64 [R1+0x38], R18 ;  /* 0x0000381201007387 */ /* 0x000be20000100a00 */
[----:B0-----:R-:W-:-:S03]  /*3810*/  CS2R R12, SRZ ;  /* 0x00000000000c7805 */ /* 0x001fc6000001ff00 */
[----:B------:R0:W-:Y:S01]  /*3820*/  STL.64 [R1+0x40], R20 ;  /* 0x0000401401007387 */ /* 0x0001e20000100a00 */
[----:B--2---:R-:W-:-:S03]  /*3830*/  CS2R R14, SRZ ;  /* 0x00000000000e7805 */ /* 0x004fc6000001ff00 */
[----:B------:R2:W-:Y:S01]  /*3840*/  STL.64 [R1+0x48], R22 ;  /* 0x0000481601007387 */ /* 0x0005e20000100a00 */
[----:B----4-:R-:W-:-:S03]  /*3850*/  CS2R R16, SRZ ;  /* 0x0000000000107805 */ /* 0x010fc6000001ff00 */
[----:B------:R-:W-:Y:S01]  /*3860*/  STL.64 [R1+0x50], R24 ;  /* 0x0000501801007387 */ /* 0x000fe20000100a00 */
[----:B-----5:R-:W-:-:S03]  /*3870*/  CS2R R18, SRZ ;  /* 0x0000000000127805 */ /* 0x020fc6000001ff00 */
[----:B------:R-:W-:Y:S01]  /*3880*/  STL.64 [R1+0x58], R26 ;  /* 0x0000581a01007387 */ /* 0x000fe20000100a00 */
[----:B0-----:R-:W-:-:S03]  /*3890*/  CS2R R20, SRZ ;  /* 0x0000000000147805 */ /* 0x001fc6000001ff00 */
[----:B------:R-:W-:Y:S01]  /*38a0*/  STL.64 [R1+0x60], R28 ;  /* 0x0000601c01007387 */ /* 0x000fe20000100a00 */
[----:B--2---:R-:W-:-:S03]  /*38b0*/  CS2R R22, SRZ ;  /* 0x0000000000167805 */ /* 0x004fc6000001ff00 */
[----:B------:R-:W-:Y:S04]  /*38c0*/  STL.64 [R1+0x68], R30 ;  /* 0x0000681e01007387 */ /* 0x000fe80000100a00 */
        /* <DEDUP_REMOVED lines=49> */
[----:B------:R0:W-:Y:S04]  /*3be0*/  STL.64 [R1+0x1f8], R130 ;  /* 0x0001f88201007387 */ /* 0x0001e80000100a00 */
[----:B------:R2:W-:Y:S04]  /*3bf0*/  STL [R1+0x2d4], RZ ;  /* 0x0002d4ff01007387 */ /* 0x0005e80000100800 */
[----:B------:R2:W-:Y:S01]  /*3c00*/  STL [R1+0x2d0], RZ ;  /* 0x0002d0ff01007387 */ /* 0x0005e20000100800 */
[----:B0-----:R-:W-:-:S03]  /*3c10*/  WARPGROUP.ARRIVE ;  /* 0x00000000000079c5 */ /* 0x001fc60000000000 */
[----:B------:R2:W-:Y:S04]  /*3c20*/  STL [R1+0x2cc], RZ ;  /* 0x0002ccff01007387 */ /* 0x0005e80000100800 */
[----:B------:R2:W-:Y:S01]  /*3c30*/  STL [R1+0x2c8], RZ ;  /* 0x0002c8ff01007387 */ /* 0x0005e20000100800 */
[----:B------:R-:W-:Y:S03]  /*3c40*/  QGMMA.64x256x32.F32.E4M3.E4M3 R24, gdesc[UR16], RZ, !UPT, gsb0 ;  /* 0x03e00000101879f3 */ /* 0x000fe6000c0008ff */
        /* <DEDUP_REMOVED lines=50> */
[----:B------:R-:W-:-:S02]  /*3f70*/  WARPGROUP.DEPBAR.LE gsb0, 0x0 ;  /* 0x00008000000079c5 */ /* 0x000fc40000010000 */
[----:B------:R-:W-:Y:S05]  /*3f80*/  @!P1 BRA `(.L_x_22) ;  /* 0x0000002000f89947 */ /* 0x000fea0003800000 */
[----:B------:R-:W4:Y:S04]  /*3f90*/  LDL R4, [R1] ;  /* 0x0000000001047983 */ /* 0x000f280000100800 */
[----:B------:R-:W5:Y:S04]  /*3fa0*/  LDL R5, [R1+0x4] ;  /* 0x0000040001057983 */ /* 0x000f680000100800 */
[----:B------:R-:W3:Y:S04]  /*3fb0*/  LDL R6, [R1+0x8] ;  /* 0x0000080001067983 */ /* 0x000ee80000100800 */
[----:B------:R-:W2:Y:S04]  /*3fc0*/  LDL R7, [R1+0xc] ;  /* 0x00000c0001077983 */ /* 0x000ea80000100800 */
        /* <DEDUP_REMOVED lines=100> */
[----:B------:R0:W-:Y:S04]  /*4610*/  STL [R1+0x4c4], R131 ;  /* 0x0004c48301007387 */ /* 0x0001e80000100800 */
[----:B0-----:R-:W2:Y:S04]  /*4620*/  LDL R131, [R1+0x1a0] ;  /* 0x0001a00001837983 */ /* 0x001ea80000100800 */
        /* <DEDUP_REMOVED lines=39> */
[----:B0-----:R-:W2:Y:S01]  /*48a0*/  LDL R151, [R1+0x1f0] ;  /* 0x0001f00001977983 */ /* 0x001ea20000100800 */
[----:B------:R-:W-:-:S01]  /*48b0*/  FADD R3, RZ, R3 ;  /* 0x00000003ff037221 */ /* 0x000fc20000000000 */
[----:B------:R-:W-:Y:S01]  /*48c0*/  FADD R2, RZ, R2 ;  /* 0x00000002ff027221 */ /* 0x000fe20000000000 */
[----:B----4-:R-:W-:-:S01]  /*48d0*/  FADD R4, RZ, R4 ;  /* 0x00000004ff047221 */ /* 0x010fc20000000000 */
[----:B-----5:R-:W-:Y:S01]  /*48e0*/  FADD R5, RZ, R5 ;  /* 0x00000005ff057221 */ /* 0x020fe20000000000 */
[----:B---3--:R-:W-:-:S01]  /*48f0*/  FADD R6, RZ, R6 ;  /* 0x00000006ff067221 */ /* 0x008fc20000000000 */
[----:B--2---:R-:W-:Y:S01]  /*4900*/  FADD R7, RZ, R7 ;  /* 0x00000007ff077221 */ /* 0x004fe20000000000 */
[----:B------:R-:W-:-:S01]  /*4910*/  FADD R8, RZ, R8 ;  /* 0x00000008ff087221 */ /* 0x000fc20000000000 */
[----:B------:R-:W-:Y:S01]  /*4920*/  FADD R9, RZ, R9 ;  /* 0x00000009ff097221 */ /* 0x000fe20000000000 */
        /* <DEDUP_REMOVED lines=13> */
[----:B------:R-:W2:Y:S01]  /*4a00*/  LDL.LU R131, [R1+0x4c4] ;  /* 0x0004c40001837983 */ /* 0x000ea20000300800 */
        /* <DEDUP_REMOVED lines=13> */
[----:B------:R-:W3:Y:S01]  /*4ae0*/  LDL.LU R132, [R1+0x4c0] ;  /* 0x0004c00001847983 */ /* 0x000ee20000300800 */
        /* <DEDUP_REMOVED lines=16> */
[----:B------:R0:W-:Y:S01]  /*4bf0*/  STL [R1+0x200], R133 ;  /* 0x0002008501007387 */ /* 0x0001e20000100800 */
        /* <DEDUP_REMOVED lines=9> */
[----:B0-----:R-:W4:Y:S01]  /*4c90*/  LDL.LU R133, [R1+0x4bc] ;  /* 0x0004bc0001857983 */ /* 0x001f220000300800 */
[----:B------:R-:W-:-:S01]  /*4ca0*/  FADD R185, RZ, R185 ;  /* 0x000000b9ffb97221 */ /* 0x000fc20000000000 */
[----:B------:R-:W-:Y:S01]  /*4cb0*/  FADD R186, RZ, R186 ;  /* 0x000000baffba7221 */ /* 0x000fe20000000000 */
[----:B------:R-:W-:-:S01]  /*4cc0*/  FADD R187, RZ, R187 ;  /* 0x000000bbffbb7221 */ /* 0x000fc20000000000 */
        /* <DEDUP_REMOVED lines=10> */
[----:B0-----:R-:W5:Y:S01]  /*4d70*/  LDL.LU R134, [R1+0x4b8] ;  /* 0x0004b80001867983 */ /* 0x001f620000300800 */
        /* <DEDUP_REMOVED lines=51> */
[----:B0-----:R-:W5:Y:S04]  /*50b0*/  LDL.LU R138, [R1+0x4a8] ;  /* 0x0004a800018a7983 */ /* 0x001f680000300800 */
[----:B------:R0:W-:Y:S01]  /*50c0*/  STL [R1+0x218], R139 ;  /* 0x0002188b01007387 */ /* 0x0001e20000100800 */
[----:B------:R-:W-:-:S03]  /*50d0*/  FADD R140, RZ, R140 ;  /* 0x0000008cff8c7221 */ /* 0x000fc60000000000 */
        /* <DEDUP_REMOVED lines=34> */
[----:B------:R0:W-:Y:S04]  /*5300*/  STL [R1+0x248], R151 ;  /* 0x0002489701007387 */ /* 0x0001e80000100800 */
[----:B0-----:R-:W5:Y:S04]  /*5310*/  LDL.LU R151, [R1+0x474] ;  /* 0x0004740001977983 */ /* 0x001f680000300800 */
[----:B------:R0:W-:Y:S04]  /*5320*/  STL [R1+0x24c], R3 ;  /* 0x00024c0301007387 */ /* 0x0001e80000100800 */
[----:B------:R1:W-:Y:S01]  /*5330*/  STL [R1+0x250], R2 ;  /* 0x0002500201007387 */ /* 0x0003e20000100800 */
[----:B0-----:R-:W-:-:S01]  /*5340*/  FADD R3, RZ, R0 ;  /* 0x00000000ff037221 */ /* 0x001fc20000000000 */
[----:B------:R-:W-:Y:S01]  /*5350*/  FADD R0, RZ, R25 ;  /* 0x00000019ff007221 */ /* 0x000fe20000000000 */
[----:B-1----:R-:W-:-:S03]  /*5360*/  FADD R2, RZ, R24 ;  /* 0x00000018ff027221 */ /* 0x002fc60000000000 */
[----:B------:R0:W-:Y:S04]  /*5370*/  STL [R1+0x254], R3 ;  /* 0x0002540301007387 */ /* 0x0001e80000100800 */
[----:B------:R1:W-:Y:S04]  /*5380*/  STL [R1+0x258], R2 ;  /* 0x0002580201007387 */ /* 0x0003e80000100800 */
[----:B------:R2:W-:Y:S01]  /*5390*/  STL [R1+0x25c], R0 ;  /* 0x00025c0001007387 */ /* 0x0005e20000100800 */
[----:B0-----:R-:W-:-:S01]  /*53a0*/  FADD R3, RZ, R26 ;  /* 0x0000001aff037221 */ /* 0x001fc20000000000 */
[----:B-1----:R-:W-:-:S04]  /*53b0*/  FADD R2, RZ, R27 ;  /* 0x0000001bff027221 */ /* 0x002fc80000000000 */
[----:B------:R0:W-:Y:S01]  /*53c0*/  STL [R1+0x260], R3 ;  /* 0x0002600301007387 */ /* 0x0001e20000100800 */
[----:B--2---:R-:W-:-:S03]  /*53d0*/  FADD R0, RZ, R28 ;  /* 0x0000001cff007221 */ /* 0x004fc60000000000 */
        /* <DEDUP_REMOVED lines=207> */
[----:B---3--:R-:W-:-:S04]  /*60d0*/  FADD R2, RZ, R132 ;  /* 0x00000084ff027221 */ /* 0x008fc80000000000 */
[----:B------:R5:W-:Y:S01]  /*60e0*/  STL [R1+0x404], R3 ;  /* 0x0004040301007387 */ /* 0x000be20000100800 */
[----:B----4-:R-:W-:-:S03]  /*60f0*/  FADD R0, RZ, R133 ;  /* 0x00000085ff007221 */ /* 0x010fc60000000000 */
[----:B------:R0:W-:Y:S04]  /*6100*/  STL [R1+0x408], R2 ;  /* 0x0004080201007387 */ /* 0x0001e80000100800 */
[----:B------:R1:W-:Y:S01]  /*6110*/  STL [R1+0x40c], R0 ;  /* 0x00040c0001007387 */ /* 0x0003e20000100800 */
[----:B-----5:R-:W-:-:S01]  /*6120*/  FADD R3, RZ, R134 ;  /* 0x00000086ff037221 */ /* 0x020fc20000000000 */
[----:B0-----:R-:W-:-:S04]  /*6130*/  FADD R2, RZ, R135 ;  /* 0x00000087ff027221 */ /* 0x001fc80000000000 */
[----:B------:R0:W-:Y:S01]  /*6140*/  STL [R1+0x410], R3 ;  /* 0x0004100301007387 */ /* 0x0001e20000100800 */
[----:B-1----:R-:W-:-:S03]  /*6150*/  FADD R0, RZ, R136 ;  /* 0x00000088ff007221 */ /* 0x002fc60000000000 */
        /* <DEDUP_REMOVED lines=32> */
[----:B------:R-:W-:-:S05]  /*6360*/  UMOV UR6, URZ ;  /* 0x0000003f00067c82 */ /* 0x000fca0008000000 */
.L_x_22:
[----:B------:R-:W-:-:S04]  /*6370*/  UIADD3 UR14, UR5, 0x1, URZ ;  /* 0x00000001050e7890 */ /* 0x000fc8000fffe03f */
[----:B------:R-:W-:-:S04]  /*6380*/  UISETP.NE.AND UP0, UPT, UR14, 0x3, UPT ;  /* 0x000000030e00788c */ /* 0x000fc8000bf05270 */
[----:B------:R-:W-:Y:S02]  /*6390*/  USEL UR8, URZ, 0x1, UP0 ;  /* 0x000000013f087887 */ /* 0x000fe40008000000 */
[----:B------:R-:W-:Y:S02]  /*63a0*/  USEL UR14, UR14, URZ, UP0 ;  /* 0x0000003f0e0e7287 */ /* 0x000fe40008000000 */
[----:B------:R-:W-:-:S06]  /*63b0*/  ULOP3.LUT UR8, UR4, UR8, URZ, 0x3c, !UPT ;  /* 0x0000000804087292 */ /* 0x000fcc000f8e3c3f */
[----:B0-----:R-:W-:Y:S01]  /*63c0*/  IMAD.U32 R0, RZ, RZ, UR8 ;  /* 0x00000008ff007e24 */ /* 0x001fe2000f8e00ff */
[----:B------:R-:W-:-:S06]  /*63d0*/  UMOV UR8, 0x1 ;  /* 0x0000000100087882 */ /* 0x000fcc0000000000 */
.L_x_17:
[----:B------:R-:W-:-:S04]  /*63e0*/  UISETP.LT.AND UP0, UPT, UR9, 0x1, UPT ;  /* 0x000000010900788c */ /* 0x000fc8000bf01270 */
[----:B------:R-:W-:-:S04]  /*63f0*/  USEL UR15, UR9, 0x1, UP0 ;  /* 0x00000001090f7887 */ /* 0x000fc80008000000 */
[----:B------:R-:W-:-:S04]  /*6400*/  UIADD3 UR15, UR9, -UR15, URZ ;  /* 0x8000000f090f7290 */ /* 0x000fc8000fffe03f */
[----:B------:R-:W-:-:S06]  /*6410*/  UISETP.GE.AND UP0, UPT, UR15, 0x1, UPT ;  /* 0x000000010f00788c */ /* 0x000fcc000bf06270 */
[----:B------:R-:W-:-:S13]  /*6420*/  PLOP3.LUT P1, PT, PT, PT, UP0, 0x80, 0x0 ;  /* 0x000000000000781c */ /* 0x000fda0003f2f008 */
[----:B------:R-:W-:Y:S05]  /*6430*/  @!P1 BRA `(.L_x_23) ;  /* 0x0000004c00a49947 */ /* 0x000fea0003800000 */
[----:B------:R-:W-:Y:S01]  /*6440*/  IMAD.U32 R2, RZ, RZ, UR15 ;  /* 0x0000000fff027e24 */ /* 0x000fe2000f8e00ff */
[----:B------:R-:W-:Y:S01]  /*6450*/  UMOV UR25, UR5 ;  /* 0x0000000500197c82 */ /* 0x000fe20008000000 */
[----:B------:R-:W-:-:S05]  /*6460*/  ULDC UR26, c[0x0][0x50c] ;  /* 0x00014300001a7ab9 */ /* 0x000fca0000000800 */
.L_x_31:
[----:B------:R-:W-:-:S06]  /*6470*/  UISETP.NE.AND UP0, UPT, UR24, 0x3, UPT ;  /* 0x000000031800788c */ /* 0x000fcc000bf05270 */
[----:B------:R-:W-:-:S13]  /*6480*/  PLOP3.LUT P2, PT, PT, PT, UP0, 0x80, 0x0 ;  /* 0x000000000000781c */ /* 0x000fda0003f4f008 */
[----:B0-----:R-:W-:Y:S05]  /*6490*/  @!P2 BRA `(.L_x_24) ;  /* 0x000000000004a947 */ /* 0x001fea0003800000 */
[----:B------:R-:W-:Y:S01]  /*64a0*/  BPT.TRAP 0x1 ;  /* 0x000000040000795c */ /* 0x000fe20000300000 */
.L_x_24:
[----:B------:R-:W0:Y:S01]  /*64b0*/  S2UR UR15, SR_CgaCtaId ;  /* 0x00000000000f79c3 */ /* 0x000e220000008800 */
[----:B------:R-:W-:Y:S01]  /*64c0*/  UMOV UR11, 0x400 ;  /* 0x00000400000b7882 */ /* 0x000fe20000000000 */
[----:B------:R-:W-:Y:S01]  /*64d0*/  SHF.L.U32 R3, R0, 0x1f, RZ ;  /* 0x0000001f00037819 */ /* 0x000fe200000006ff */
[----:B0-----:R-:W-:-:S04]  /*64e0*/  ULEA UR11, UR15, UR11, 0x18 ;  /* 0x0000000b0f0b7291 */ /* 0x001fc8000f8ec03f */
[----:B------:R-:W-:-:S09]  /*64f0*/  ULEA UR15, UR14, UR11, 0x3 ;  /* 0x0000000b0e0f7291 */ /* 0x000fd2000f8e183f */
[----:B------:R0:W4:Y:S01]  /*6500*/  SYNCS.PHASECHK.TRANS64.TRYWAIT P1, [UR15], R3 ;  /* 0x00000003ff0075a7 */ /* 0x000122000802014f */
[----:B------:R-:W-:Y:S05]  /*6510*/  @!P2 BRA `(.L_x_25) ;  /* 0x000000000004a947 */ /* 0x000fea0003800000 */
[----:B------:R-:W-:Y:S01]  /*6520*/  BPT.TRAP 0x1 ;  /* 0x000000040000795c */ /* 0x000fe20000300000 */
.L_x_25:
[----:B----4-:R-:W-:Y:S05]  /*6530*/  @P1 BRA `(.L_x_26) ;  /* 0x0000000000081947 */ /* 0x010fea0003800000 */
[----:B------:R-:W4:Y:S02]  /*6540*/  SYNCS.PHASECHK.TRANS64.TRYWAIT P1, [UR15], R3 ;  /* 0x00000003ff0075a7 */ /* 0x000f24000802014f */
[----:B----4-:R-:W-:Y:S05]  /*6550*/  @!P1 BRA `(.L_x_27) ;  /* 0x000001cc00bc9947 */ /* 0x010fea0003800000 */
.L_x_26:
        /* <DEDUP_REMOVED lines=64> */
[----:B----4-:R-:W4:Y:S04]  /*6960*/  LDL.LU.64 R108, [R1] ;  /* 0x00000000016c7983 */ /* 0x010f280000300a00 */
[----:B------:R-:W4:Y:S04]  /*6970*/  LDL.LU.64 R110, [R1+0x8] ;  /* 0x00000800016e7983 */ /* 0x000f280000300a00 */
        /* <DEDUP_REMOVED lines=61> */
[----:B------:R-:W4:Y:S01]  /*6d50*/  LDL.LU.64 R234, [R1+0x1f8] ;  /* 0x0001f80001ea7983 */ /* 0x000f220000300a00 */
[----:B------:R-:W-:-:S02]  /*6d60*/  UIADD3 UR15, UR11, 0x6100, URZ ;  /* 0x000061000b0f7890 */ /* 0x000fc4000fffe03f */
[----:B------:R-:W-:Y:S02]  /*6d70*/  UISETP.NE.AND UP0, UPT, UR7, URZ, UPT ;  /* 0x0000003f0700728c */ /* 0x000fe4000bf05270 */
[----:B------:R-:W-:Y:S02]  /*6d80*/  USHF.R.U32.HI UR15, URZ, 0x4, UR15 ;  /* 0x000000043f0f7899 */ /* 0x000fe4000801160f */
[----:B------:R-:W-:Y:S02]  /*6d90*/  USEL UR8, UR8, URZ, !UP0 ;  /* 0x0000003f08087287 */ /* 0x000fe4000c000000 */
[----:B------:R-:W-:Y:S02]  /*6da0*/  ULOP3.LUT UR15, UR15, 0x3fff, URZ, 0xc0, !UPT ;  /* 0x00003fff0f0f7892 */ /* 0x000fe4000f8ec03f */
[----:B------:R-:W-:Y:S02]  /*6db0*/  ULOP3.LUT UR16, UR12, 0x10000, URZ, 0xfc, !UPT ;  /* 0x000100000c107892 */ /* 0x000fe4000f8efc3f */
[----:B------:R-:W-:-:S02]  /*6dc0*/  ULOP3.LUT UR15, UR15, 0x10000, URZ, 0xfc, !UPT ;  /* 0x000100000f0f7892 */ /* 0x000fc4000f8efc3f */
[----:B------:R-:W-:Y:S02]  /*6dd0*/  UISETP.NE.U32.AND UP0, UPT, UR8, URZ, UPT ;  /* 0x0000003f0800728c */ /* 0x000fe4000bf05070 */
[----:B------:R-:W-:Y:S02]  /*6de0*/  ULEA UR16, UR14, UR16, 0x9 ;  /* 0x000000100e107291 */ /* 0x000fe4000f8e483f */
[----:B------:R-:W-:Y:S01]  /*6df0*/  ULEA UR18, UR14, UR15, 0x9 ;  /* 0x0000000f0e127291 */ /* 0x000fe2000f8e483f */
[----:B------:R-:W-:Y:S01]  /*6e00*/  UMOV UR17, 0xc0000010 ;  /* 0xc000001000117882 */ /* 0x000fe20000000000 */
[----:B------:R-:W-:Y:S01]  /*6e10*/  UMOV UR19, 0xc0000010 ;  /* 0xc000001000137882 */ /* 0x000fe20000000000 */
[----:B----4-:R-:W-:-:S06]  /*6e20*/  WARPGROUP.ARRIVE ;  /* 0x00000000000079c5 */ /* 0x010fcc0000000000 */
[----:B------:R-:W-:Y:S03]  /*6e30*/  QGMMA.64x256x32.F32.E4M3.E4M3 R108, gdesc[UR16], R108, UP0, gsb0 ;  /* 0x03e00000106c79f3 */ /* 0x000fe6000b80086c */
[----:B------:R-:W-:Y:S02]  /*6e40*/  WARPGROUP.DEPBAR.LE gsb0, 0x0 ;  /* 0x00008000000079c5 */ /* 0x000fe40000010000 */
[----:B------:R-:W-:Y:S01]  /*6e50*/  STL.64 [R1], R108 ;  /* 0x0000006c01007387 */ /* 0x000fe20000100a00 */
[----:B0-----:R-:W-:-:S03]  /*6e60*/  IMAD.MOV.U32 R3, RZ, RZ, R108 ;  /* 0x000000ffff037224 */ /* 0x001fc600078e006c */
        /* <DEDUP_REMOVED lines=63> */
[----:B0-----:R0:W5:Y:S04]  /*7260*/  LDL.LU.64 R234, [R1+0x670] ;  /* 0x0006700001ea7983 */ /* 0x0011680000300a00 */
[----:B------:R0:W5:Y:S04]  /*7270*/  LDL.LU.64 R232, [R1+0x668] ;  /* 0x0006680001e87983 */ /* 0x0001680000300a00 */
        /* <DEDUP_REMOVED lines=62> */
[----:B------:R-:W-:Y:S01]  /*7660*/  UIADD3 UR16, UR16, 0x100, URZ ;  /* 0x0000010010107890 */ /* 0x000fe2000fffe03f */
[----:B------:R-:W-:Y:S01]  /*7670*/  UMOV UR17, 0xc0000010 ;  /* 0xc000001000117882 */ /* 0x000fe20000000000 */
[----:B------:R-:W-:Y:S01]  /*7680*/  UIADD3 UR6, UR6, 0x1, URZ ;  /* 0x0000000106067890 */ /* 0x000fe2000fffe03f */
[----:B----4-:R-:W-:-:S06]  /*7690*/  WARPGROUP.ARRIVE ;  /* 0x00000000000079c5 */ /* 0x010fcc0000000000 */
[----:B------:R-:W-:Y:S01]  /*76a0*/  QGMMA.64x256x32.F32.E4M3.E4M3 R24, gdesc[UR16], R24, UP0, gsb0 ;  /* 0x03e00000101879f3 */ /* 0x000fe2000b800818 */
[----:B------:R-:W-:-:S04]  /*76b0*/  UISETP.NE.AND UP0, UPT, UR6, UR26, UPT ;  /* 0x0000001a0600728c */ /* 0x000fc8000bf05270 */
[----:B------:R-:W-:-:S06]  /*76c0*/  USEL UR7, URZ, 0x1, UP0 ;  /* 0x000000013f077887 */ /* 0x000fcc0008000000 */
[----:B------:R-:W-:Y:S01]  /*76d0*/  ISETP.NE.AND P1, PT, RZ, UR7, PT ;  /* 0x00000007ff007c0c */ /* 0x000fe2000bf25270 */
[----:B------:R-:W-:-:S12]  /*76e0*/  WARPGROUP.DEPBAR.LE gsb0, 0x0 ;  /* 0x00008000000079c5 */ /* 0x000fd80000010000 */
[----:B0-----:R-:W-:Y:S05]  /*76f0*/  @!P1 BRA `(.L_x_28) ;  /* 0x00000038008c9947 */ /* 0x001fea0003800000 */
[----:B------:R0:W-:Y:S04]  /*7700*/  STL [R1+0x65c], R31 ;  /* 0x00065c1f01007387 */ /* 0x0001e80000100800 */
[----:B------:R4:W-:Y:S01]  /*7710*/  STL [R1+0x658], R32 ;  /* 0x0006582001007387 */ /* 0x0009e20000100800 */
[----:B0-----:R-:W-:-:S03]  /*7720*/  IMAD.MOV.U32 R31, RZ, RZ, R3 ;  /* 0x000000ffff1f7224 */ /* 0x001fc600078e0003 */
[----:B----4-:R-:W4:Y:S04]  /*7730*/  LDL R32, [R1+0x4] ;  /* 0x0000040001207983 */ /* 0x010f280000100800 */
[----:B------:R0:W-:Y:S04]  /*7740*/  STL [R1+0x654], R33 ;  /* 0x0006542101007387 */ /* 0x0001e80000100800 */
[----:B0-----:R-:W2:Y:S04]  /*7750*/  LDL R33, [R1+0x8] ;  /* 0x0000080001217983 */ /* 0x001ea80000100800 */
[----:B------:R0:W-:Y:S04]  /*7760*/  STL [R1+0x650], R34 ;  /* 0x0006502201007387 */ /* 0x0001e80000100800 */
[----:B0-----:R-:W3:Y:S04]  /*7770*/  LDL R34, [R1+0xc] ;  /* 0x00000c0001227983 */ /* 0x001ee80000100800 */
        /* <DEDUP_REMOVED lines=175> */
[----:B0-----:R-:W3:Y:S04]  /*8270*/  LDL.LU R122, [R1+0x200] ;  /* 0x00020000017a7983 */ /* 0x001ee80000300800 */
        /* <DEDUP_REMOVED lines=14> */
[----:B------:R-:W3:Y:S04]  /*8360*/  LDL.LU R3, [R1+0x234] ;  /* 0x0002340001037983 */ /* 0x000ee80000300800 */
        /* <DEDUP_REMOVED lines=46> */
[----:B-----5:R0:W-:Y:S04]  /*8650*/  STL [R1+0x474], R0 ;  /* 0x0004740001007387 */ /* 0x0201e80000100800 */
[----:B0-----:R-:W3:Y:S01]  /*8660*/  LDL R0, [R1+0x168] ;  /* 0x0001680001007983 */ /* 0x001ee20000100800 */
[----:B------:R-:W-:-:S01]  /*8670*/  FADD R4, R31, R4 ;  /* 0x000000041f047221 */ /* 0x000fc20000000000 */
[----:B----4-:R-:W-:Y:S01]  /*8680*/  FADD R5, R32, R5 ;  /* 0x0000000520057221 */ /* 0x010fe20000000000 */
[----:B--2---:R-:W-:-:S01]  /*8690*/  FADD R6, R33, R6 ;  /* 0x0000000621067221 */ /* 0x004fc20000000000 */
[----:B------:R-:W2:Y:S01]  /*86a0*/  LDL.LU R31, [R1+0x65c] ;  /* 0x00065c00011f7983 */ /* 0x000ea20000300800 */
[----:B---3--:R-:W-:-:S01]  /*86b0*/  FADD R7, R34, R7 ;  /* 0x0000000722077221 */ /* 0x008fc20000000000 */
[----:B------:R-:W-:-:S02]  /*86c0*/  FADD R8, R35, R8 ;  /* 0x0000000823087221 */ /* 0x000fc40000000000 */
[----:B------:R-:W3:Y:S01]  /*86d0*/  LDL.LU R32, [R1+0x658] ;  /* 0x0006580001207983 */ /* 0x000ee20000300800 */
[----:B------:R-:W-:-:S03]  /*86e0*/  FADD R9, R36, R9 ;  /* 0x0000000924097221 */ /* 0x000fc60000000000 */
[----:B------:R-:W4:Y:S01]  /*86f0*/  LDL.LU R33, [R1+0x654] ;  /* 0x0006540001217983 */ /* 0x000f220000300800 */
        /* <DEDUP_REMOVED lines=160> */
[----:B------:R-:W-:-:S01]  /*9100*/  FADD R218, R117, R218 ;  /* 0x000000da75da7221 */ /* 0x000fc20000000000 */
[----:B------:R-:W-:Y:S02]  /*9110*/  FADD R122, R124, R122 ;  /* 0x0000007a7c7a7221 */ /* 0x000fe40000000000 */
[----:B------:R-:W4:Y:S01]  /*9120*/  LDL.LU R114, [R1+0x510] ;  /* 0x0005100001727983 */ /* 0x000f220000300800 */
[----:B------:R-:W-:-:S03]  /*9130*/  FADD R219, R118, R219 ;  /* 0x000000db76db7221 */ /* 0x000fc60000000000 */
[----:B------:R-:W4:Y:S01]  /*9140*/  LDL.LU R115, [R1+0x50c] ;  /* 0x00050c0001737983 */ /* 0x000f220000300800 */
[----:B------:R-:W-:-:S03]  /*9150*/  FADD R220, R119, R220 ;  /* 0x000000dc77dc7221 */ /* 0x000fc60000000000 */
[----:B------:R-:W4:Y:S01]  /*9160*/  LDL.LU R116, [R1+0x508] ;  /* 0x0005080001747983 */ /* 0x000f220000300800 */
[----:B------:R-:W-:-:S03]  /*9170*/  FADD R221, R120, R221 ;  /* 0x000000dd78dd7221 */ /* 0x000fc60000000000 */
[----:B------:R-:W4:Y:S04]  /*9180*/  LDL.LU R117, [R1+0x504] ;  /* 0x0005040001757983 */ /* 0x000f280000300800 */
[----:B------:R-:W4:Y:S04]  /*9190*/  LDL.LU R118, [R1+0x500] ;  /* 0x0005000001767983 */ /* 0x000f280000300800 */
[----:B------:R-:W4:Y:S04]  /*91a0*/  LDL.LU R119, [R1+0x4fc] ;  /* 0x0004fc0001777983 */ /* 0x000f280000300800 */
[----:B------:R-:W4:Y:S01]  /*91b0*/  LDL.LU R120, [R1+0x4f8] ;  /* 0x0004f80001787983 */ /* 0x000f220000300800 */
[----:B------:R-:W-:-:S01]  /*91c0*/  FADD R237, R126, R237 ;  /* 0x000000ed7eed7221 */ /* 0x000fc20000000000 */
[----:B------:R-:W-:Y:S01]  /*91d0*/  FADD R236, R128, R236 ;  /* 0x000000ec80ec7221 */ /* 0x000fe20000000000 */
[----:B------:R-:W-:-:S01]  /*91e0*/  FADD R225, R150, R225 ;  /* 0x000000e196e17221 */ /* 0x000fc20000000000 */
[----:B------:R0:W-:Y:S01]  /*91f0*/  STL [R1+0x200], R122 ;  /* 0x0002007a01007387 */ /* 0x0001e20000100800 */
[----:B------:R-:W-:-:S01]  /*9200*/  FADD R228, R146, R228 ;  /* 0x000000e492e47221 */ /* 0x000fc20000000000 */
[----:B------:R-:W-:Y:S01]  /*9210*/  FADD R230, R143, R230 ;  /* 0x000000e68fe67221 */ /* 0x000fe20000000000 */
[----:B------:R-:W-:-:S01]  /*9220*/  FADD R231, R141, R231 ;  /* 0x000000e78de77221 */ /* 0x000fc20000000000 */
[----:B------:R-:W-:Y:S01]  /*9230*/  FADD R223, R2, R223 ;  /* 0x000000df02df7221 */ /* 0x000fe20000000000 */
[----:B------:R-:W-:-:S01]  /*9240*/  FADD R222, R0, R222 ;  /* 0x000000de00de7221 */ /* 0x000fc20000000000 */
[----:B------:R-:W-:Y:S01]  /*9250*/  FADD R224, R151, R224 ;  /* 0x000000e097e07221 */ /* 0x000fe20000000000 */
[----:B------:R-:W-:-:S01]  /*9260*/  FADD R226, R149, R226 ;  /* 0x000000e295e27221 */ /* 0x000fc20000000000 */
[----:B------:R-:W-:Y:S01]  /*9270*/  FADD R227, R147, R227 ;  /* 0x000000e393e37221 */ /* 0x000fe20000000000 */
[----:B------:R-:W-:-:S01]  /*9280*/  FADD R229, R145, R229 ;  /* 0x000000e591e57221 */ /* 0x000fc20000000000 */
[----:B0-----:R-:W2:Y:S01]  /*9290*/  LDL.LU R122, [R1+0x204] ;  /* 0x00020400017a7983 */ /* 0x001ea20000300800 */
[----:B------:R-:W-:-:S01]  /*92a0*/  FADD R232, R136, R232 ;  /* 0x000000e888e87221 */ /* 0x000fc20000000000 */
[----:B------:R-:W-:Y:S01]  /*92b0*/  FADD R233, R134, R233 ;  /* 0x000000e986e97221 */ /* 0x000fe20000000000 */
[----:B------:R-:W-:-:S01]  /*92c0*/  FADD R234, R132, R234 ;  /* 0x000000ea84ea7221 */ /* 0x000fc20000000000 */
[----:B------:R-:W3:Y:S01]  /*92d0*/  LDL.LU R124, [R1+0x208] ;  /* 0x00020800017c7983 */ /* 0x000ee20000300800 */
[----:B------:R-:W-:-:S03]  /*92e0*/  FADD R235, R130, R235 ;  /* 0x000000eb82eb7221 */ /* 0x000fc60000000000 */
[----:B------:R-:W4:Y:S04]  /*92f0*/  LDL.LU R126, [R1+0x20c] ;  /* 0x00020c00017e7983 */ /* 0x000f280000300800 */
[----:B------:R-:W4:Y:S04]  /*9300*/  LDL.LU R128, [R1+0x210] ;  /* 0x0002100001807983 */ /* 0x000f280000300800 */
[----:B------:R-:W4:Y:S04]  /*9310*/  LDL.LU R150, [R1+0x214] ;  /* 0x0002140001967983 */ /* 0x000f280000300800 */
[----:B------:R-:W4:Y:S04]  /*9320*/  LDL.LU R146, [R1+0x218] ;  /* 0x0002180001927983 */ /* 0x000f280000300800 */
[----:B------:R-:W4:Y:S04]  /*9330*/  LDL.LU R143, [R1+0x21c] ;  /* 0x00021c00018f7983 */ /* 0x000f280000300800 */
[----:B------:R-:W4:Y:S04]  /*9340*/  LDL.LU R141, [R1+0x220] ;  /* 0x00022000018d7983 */ /* 0x000f280000300800 */
[----:B------:R-:W4:Y:S04]  /*9350*/  LDL.LU R2, [R1+0x224] ;  /* 0x0002240001027983 */ /* 0x000f280000300800 */
[----:B------:R-:W4:Y:S04]  /*9360*/  LDL.LU R0, [R1+0x228] ;  /* 0x0002280001007983 */ /* 0x000f280000300800 */
[----:B------:R-:W4:Y:S04]  /*9370*/  LDL R130, [R1+0x1e0] ;  /* 0x0001e00001827983 */ /* 0x000f280000100800 */
[----:B------:R-:W4:Y:S04]  /*9380*/  LDL R132, [R1+0x1e4] ;  /* 0x0001e40001847983 */ /* 0x000f280000100800 */
[----:B------:R-:W4:Y:S04]  /*9390*/  LDL R134, [R1+0x1e8] ;  /* 0x0001e80001867983 */ /* 0x000f280000100800 */
[----:B------:R-:W4:Y:S04]  /*93a0*/  LDL R136, [R1+0x1ec] ;  /* 0x0001ec0001887983 */ /* 0x000f280000100800 */
[----:B------:R-:W4:Y:S04]  /*93b0*/  LDL R151, [R1+0x1f0] ;  /* 0x0001f00001977983 */ /* 0x000f280000100800 */
[----:B------:R-:W4:Y:S04]  /*93c0*/  LDL R149, [R1+0x1f4] ;  /* 0x0001f40001957983 */ /* 0x000f280000100800 */
[----:B------:R-:W4:Y:S04]  /*93d0*/  LDL R147, [R1+0x1f8] ;  /* 0x0001f80001937983 */ /* 0x000f280000100800 */
[----:B------:R-:W4:Y:S01]  /*93e0*/  LDL R145, [R1+0x1fc] ;  /* 0x0001fc0001917983 */ /* 0x000f220000100800 */
[----:B------:R-:W-:-:S01]  /*93f0*/  FADD R137, R138, R137 ;  /* 0x000000898a897221 */ /* 0x000fc20000000000 */
[----:B------:R-:W-:Y:S01]  /*9400*/  FADD R133, R135, R133 ;  /* 0x0000008587857221 */ /* 0x000fe20000000000 */
[----:B------:R-:W-:-:S01]  /*9410*/  FADD R3, R131, R3 ;  /* 0x0000000383037221 */ /* 0x000fc20000000000 */
[----:B--2---:R-:W-:-:S02]  /*9420*/  FADD R122, R121, R122 ;  /* 0x0000007a797a7221 */ /* 0x004fc40000000000 */
[----:B------:R-:W2:Y:S01]  /*9430*/  LDL.LU R121, [R1+0x4f4] ;  /* 0x0004f40001797983 */ /* 0x000ea20000300800 */
[----:B---3--:R-:W-:-:S03]  /*9440*/  FADD R124, R123, R124 ;  /* 0x0000007c7b7c7221 */ /* 0x008fc60000000000 */
[----:B------:R0:W-:Y:S01]  /*9450*/  STL [R1+0x204], R122 ;  /* 0x0002047a01007387 */ /* 0x0001e20000100800 */
[----:B----4-:R-:W-:-:S01]  /*9460*/  FADD R126, R125, R126 ;  /* 0x0000007e7d7e7221 */ /* 0x010fc20000000000 */
[----:B------:R-:W-:Y:S02]  /*9470*/  FADD R128, R127, R128 ;  /* 0x000000807f807221 */ /* 0x000fe40000000000 */
[----:B0-----:R-:W3:Y:S04]  /*9480*/  LDL.LU R122, [R1+0x4f0] ;  /* 0x0004f000017a7983 */ /* 0x001ee80000300800 */
[----:B------:R-:W4:Y:S04]  /*9490*/  LDL.LU R123, [R1+0x4ec] ;  /* 0x0004ec00017b7983 */ /* 0x000f280000300800 */
[----:B------:R0:W-:Y:S01]  /*94a0*/  STL [R1+0x208], R124 ;  /* 0x0002087c01007387 */ /* 0x0001e20000100800 */
[----:B------:R-:W-:-:S01]  /*94b0*/  FADD R150, R129, R150 ;  /* 0x0000009681967221 */ /* 0x000fc20000000000 */
[----:B------:R-:W-:Y:S01]  /*94c0*/  FADD R146, R148, R146 ;  /* 0x0000009294927221 */ /* 0x000fe20000000000 */
[----:B------:R-:W-:-:S01]  /*94d0*/  FADD R143, R144, R143 ;  /* 0x0000008f908f7221 */ /* 0x000fc20000000000 */
[----:B------:R-:W-:Y:S01]  /*94e0*/  FADD R141, R142, R141 ;  /* 0x0000008d8e8d7221 */ /* 0x000fe20000000000 */
[----:B0-----:R-:W4:Y:S04]  /*94f0*/  LDL.LU R124, [R1+0x4e8] ;  /* 0x0004e800017c7983 */ /* 0x001f280000300800 */
[----:B------:R-:W4:Y:S04]  /*9500*/  LDL.LU R125, [R1+0x4e4] ;  /* 0x0004e400017d7983 */ /* 0x000f280000300800 */
[----:B------:R0:W-:Y:S01]  /*9510*/  STL [R1+0x20c], R126 ;  /* 0x00020c7e01007387 */ /* 0x0001e20000100800 */
[----:B------:R-:W-:-:S01]  /*9520*/  FADD R2, R140, R2 ;  /* 0x000000028c027221 */ /* 0x000fc20000000000 */
[----:B------:R-:W-:-:S02]  /*9530*/  FADD R0, R139, R0 ;  /* 0x000000008b007221 */ /* 0x000fc40000000000 */
[----:B0-----:R-:W4:Y:S04]  /*9540*/  LDL.LU R126, [R1+0x4e0] ;  /* 0x0004e000017e7983 */ /* 0x001f280000300800 */
[----:B------:R-:W4:Y:S04]  /*9550*/  LDL.LU R127, [R1+0x4dc] ;  /* 0x0004dc00017f7983 */ /* 0x000f280000300800 */
[----:B------:R0:W-:Y:S04]  /*9560*/  STL [R1+0x210], R128 ;  /* 0x0002108001007387 */ /* 0x0001e80000100800 */
[----:B0-----:R-:W4:Y:S04]  /*9570*/  LDL.LU R128, [R1+0x4d8] ;  /* 0x0004d80001807983 */ /* 0x001f280000300800 */
[----:B------:R-:W4:Y:S04]  /*9580*/  LDL.LU R129, [R1+0x4d4] ;  /* 0x0004d40001817983 */ /* 0x000f280000300800 */
[----:B------:R-:W-:Y:S04]  /*9590*/  STL [R1+0x214], R150 ;  /* 0x0002149601007387 */ /* 0x000fe80000100800 */
[----:B------:R-:W-:Y:S04]  /*95a0*/  STL [R1+0x218], R146 ;  /* 0x0002189201007387 */ /* 0x000fe80000100800 */
[----:B------:R-:W-:Y:S04]  /*95b0*/  STL [R1+0x21c], R143 ;  /* 0x00021c8f01007387 */ /* 0x000fe80000100800 */
[----:B------:R-:W-:Y:S04]  /*95c0*/  STL [R1+0x220], R141 ;  /* 0x0002208d01007387 */ /* 0x000fe80000100800 */
[----:B------:R-:W-:Y:S04]  /*95d0*/  STL [R1+0x224], R2 ;  /* 0x0002240201007387 */ /* 0x000fe80000100800 */
[----:B------:R-:W-:Y:S04]  /*95e0*/  STL [R1+0x228], R0 ;  /* 0x0002280001007387 */ /* 0x000fe80000100800 */
[----:B------:R-:W2:Y:S04]  /*95f0*/  LDL.LU R131, [R1+0x238] ;  /* 0x0002380001837983 */ /* 0x000ea80000300800 */
[----:B------:R-:W-:Y:S04]  /*9600*/  STL [R1+0x22c], R137 ;  /* 0x00022c8901007387 */ /* 0x000fe80000100800 */
[----:B------:R0:W-:Y:S04]  /*9610*/  STL [R1+0x230], R133 ;  /* 0x0002308501007387 */ /* 0x0001e80000100800 */
[----:B0-----:R-:W3:Y:S04]  /*9620*/  LDL.LU R133, [R1+0x23c] ;  /* 0x00023c0001857983 */ /* 0x001ee80000300800 */
[----:B------:R-:W4:Y:S04]  /*9630*/  LDL.LU R135, [R1+0x240] ;  /* 0x0002400001877983 */ /* 0x000f280000300800 */
[----:B------:R0:W-:Y:S04]  /*9640*/  STL [R1+0x234], R3 ;  /* 0x0002340301007387 */ /* 0x0001e80000100800 */
        /* <DEDUP_REMOVED lines=11> */
[----:B0-----:R-:W4:Y:S04]  /*9700*/  LDL.LU R3, [R1+0x270] ;  /* 0x0002700001037983 */ /* 0x001f280000300800 */
[----:B------:R-:W4:Y:S04]  /*9710*/  LDL.LU R2, [R1+0x274] ;  /* 0x0002740001027983 */ /* 0x000f280000300800 */
[----:B------:R-:W4:Y:S01]  /*9720*/  LDL.LU R0, [R1+0x278] ;  /* 0x0002780001007983 */ /* 0x000f220000300800 */
[----:B--2---:R-:W-:-:S03]  /*9730*/  FADD R131, R130, R131 ;  /* 0x0000008382837221 */ /* 0x004fc60000000000 */
[----:B------:R-:W2:Y:S04]  /*9740*/  LDL.LU R130, [R1+0x4d0] ;  /* 0x0004d00001827983 */ /* 0x000ea80000300800 */
[----:B------:R0:W-:Y:S04]  /*9750*/  STL [R1+0x238], R131 ;  /* 0x0002388301007387 */ /* 0x0001e80000100800 */
[----:B0-----:R-:W2:Y:S01]  /*9760*/  LDL.LU R131, [R1+0x4cc] ;  /* 0x0004cc0001837983 */ /* 0x001ea20000300800 */
[----:B---3--:R-:W-:-:S03]  /*9770*/  FADD R133, R132, R133 ;  /* 0x0000008584857221 */ /* 0x008fc60000000000 */
[----:B------:R-:W3:Y:S01]  /*9780*/  LDL.LU R132, [R1+0x4c8] ;  /* 0x0004c80001847983 */ /* 0x000ee20000300800 */
[----:B----4-:R-:W-:-:S03]  /*9790*/  FADD R135, R134, R135 ;  /* 0x0000008786877221 */ /* 0x010fc60000000000 */
[----:B------:R0:W-:Y:S01]  /*97a0*/  STL [R1+0x23c], R133 ;  /* 0x00023c8501007387 */ /* 0x0001e20000100800 */
[----:B------:R-:W-:-:S03]  /*97b0*/  FADD R137, R136, R137 ;  /* 0x0000008988897221 */ /* 0x000fc60000000000 */
[----:B0-----:R-:W4:Y:S01]  /*97c0*/  LDL.LU R133, [R1+0x4c4] ;  /* 0x0004c40001857983 */ /* 0x001f220000300800 */
[----:B------:R-:W-:-:S03]  /*97d0*/  FADD R150, R151, R150 ;  /* 0x0000009697967221 */ /* 0x000fc60000000000 */
[----:B------:R-:W4:Y:S01]  /*97e0*/  LDL.LU R134, [R1+0x4c0] ;  /* 0x0004c00001867983 */ /* 0x000f220000300800 */
[----:B------:R-:W-:-:S03]  /*97f0*/  FADD R148, R149, R148 ;  /* 0x0000009495947221 */ /* 0x000fc60000000000 */
[----:B------:R0:W-:Y:S01]  /*9800*/  STL [R1+0x240], R135 ;  /* 0x0002408701007387 */ /* 0x0001e20000100800 */
[----:B------:R-:W-:-:S01]  /*9810*/  FADD R146, R147, R146 ;  /* 0x0000009293927221 */ /* 0x000fc20000000000 */
[----:B------:R-:W-:Y:S02]  /*9820*/  FADD R144, R145, R144 ;  /* 0x0000009091907221 */ /* 0x000fe40000000000 */
[----:B0-----:R-:W4:Y:S01]  /*9830*/  LDL.LU R135, [R1+0x4bc] ;  /* 0x0004bc0001877983 */ /* 0x001f220000300800 */
[----:B------:R-:W-:-:S03]  /*9840*/  FADD R143, R24, R143 ;  /* 0x0000008f188f7221 */ /* 0x000fc60000000000 */
[----:B------:R-:W4:Y:S01]  /*9850*/  LDL.LU R136, [R1+0x4b8] ;  /* 0x0004b80001887983 */ /* 0x000f220000300800 */
[----:B------:R-:W-:-:S03]  /*9860*/  FADD R142, R25, R142 ;  /* 0x0000008e198e7221 */ /* 0x000fc60000000000 */
[----:B------:R0:W-:Y:S01]  /*9870*/  STL [R1+0x244], R137 ;  /* 0x0002448901007387 */ /* 0x0001e20000100800 */
[----:B------:R-:W-:-:S01]  /*9880*/  FADD R141, R26, R141 ;  /* 0x0000008d1a8d7221 */ /* 0x000fc20000000000 */
[----:B------:R-:W-:Y:S01]  /*9890*/  FADD R140, R27, R140 ;  /* 0x0000008c1b8c7221 */ /* 0x000fe20000000000 */
[----:B------:R-:W-:-:S01]  /*98a0*/  FADD R139, R28, R139 ;  /* 0x0000008b1c8b7221 */ /* 0x000fc20000000000 */
[----:B0-----:R-:W4:Y:S04]  /*98b0*/  LDL.LU R137, [R1+0x4b4] ;  /* 0x0004b40001897983 */ /* 0x001f280000300800 */
[----:B------:R0:W-:Y:S01]  /*98c0*/  STL [R1+0x248], R150 ;  /* 0x0002489601007387 */ /* 0x0001e20000100800 */
[----:B------:R-:W-:-:S03]  /*98d0*/  FADD R138, R29, R138 ;  /* 0x0000008a1d8a7221 */ /* 0x000fc60000000000 */
[----:B------:R1:W-:Y:S04]  /*98e0*/  STL [R1+0x24c], R148 ;  /* 0x00024c9401007387 */ /* 0x0003e80000100800 */
        /* <DEDUP_REMOVED lines=9> */
[----:B------:R1:W-:Y:S04]  /*9980*/  STL [R1+0x268], R139 ;  /* 0x0002688b01007387 */ /* 0x0003e80000100800 */
[----:B------:R1:W-:Y:S04]  /*9990*/  STL [R1+0x26c], R138 ;  /* 0x00026c8a01007387 */ /* 0x0003e80000100800 */
[----:B------:R-:W2:Y:S04]  /*99a0*/  LDL.LU R151, [R1+0x27c] ;  /* 0x00027c0001977983 */ /* 0x000ea80000300800 */
[----:B------:R1:W-:Y:S04]  /*99b0*/  STL [R1+0x270], R3 ;  /* 0x0002700301007387 */ /* 0x0003e80000100800 */
[----:B0-----:R-:W3:Y:S04]  /*99c0*/  LDL.LU R150, [R1+0x280] ;  /* 0x0002800001967983 */ /* 0x001ee80000300800 */
[----:B------:R0:W-:Y:S04]  /*99d0*/  STL [R1+0x274], R2 ;  /* 0x0002740201007387 */ /* 0x0001e80000100800 */
[----:B------:R-:W4:Y:S04]  /*99e0*/  LDL.LU R149, [R1+0x284] ;  /* 0x0002840001957983 */ /* 0x000f280000300800 */
[----:B------:R0:W-:Y:S04]  /*99f0*/  STL [R1+0x278], R0 ;  /* 0x0002780001007387 */ /* 0x0001e80000100800 */
[----:B-1----:R-:W4:Y:S04]  /*9a00*/  LDL.LU R148, [R1+0x288] ;  /* 0x0002880001947983 */ /* 0x002f280000300800 */
        /* <DEDUP_REMOVED lines=12> */
[----:B------:R-:W4:Y:S01]  /*9ad0*/  LDL.LU R0, [R1+0x2bc] ;  /* 0x0002bc0001007983 */ /* 0x000f220000300800 */
[----:B--2---:R-:W-:-:S01]  /*9ae0*/  FADD R151, R33, R151 ;  /* 0x0000009721977221 */ /* 0x004fc20000000000 */
[----:B---3--:R-:W-:-:S04]  /*9af0*/  FADD R150, R34, R150 ;  /* 0x0000009622967221 */ /* 0x008fc80000000000 */
[----:B------:R0:W-:Y:S01]  /*9b00*/  STL [R1+0x27c], R151 ;  /* 0x00027c9701007387 */ /* 0x0001e20000100800 */
[----:B----4-:R-:W-:-:S03]  /*9b10*/  FADD R149, R35, R149 ;  /* 0x0000009523957221 */ /* 0x010fc60000000000 */
[----:B------:R1:W-:Y:S01]  /*9b20*/  STL [R1+0x280], R150 ;  /* 0x0002809601007387 */ /* 0x0003e20000100800 */
[----:B------:R-:W-:-:S03]  /*9b30*/  FADD R148, R36, R148 ;  /* 0x0000009424947221 */ /* 0x000fc60000000000 */
        /* <DEDUP_REMOVED lines=24> */
[----:B0-----:R-:W4:Y:S01]  /*9cc0*/  LDL.LU R151, [R1+0x2c0] ;  /* 0x0002c00001977983 */ /* 0x001f220000300800 */
[----:B------:R-:W-:-:S03]  /*9cd0*/  FADD R0, R49, R0 ;  /* 0x0000000031007221 */ /* 0x000fc60000000000 */
[----:B------:R0:W-:Y:S04]  /*9ce0*/  STL [R1+0x2b4], R3 ;  /* 0x0002b40301007387 */ /* 0x0001e80000100800 */
[----:B-1----:R-:W4:Y:S04]  /*9cf0*/  LDL.LU R150, [R1+0x2c4] ;  /* 0x0002c40001967983 */ /* 0x002f280000300800 */
[----:B------:R1:W-:Y:S04]  /*9d00*/  STL [R1+0x2b8], R2 ;  /* 0x0002b80201007387 */ /* 0x0003e80000100800 */
[----:B--2---:R-:W2:Y:S04]  /*9d10*/  LDL.LU R149, [R1+0x2c8] ;  /* 0x0002c80001957983 */ /* 0x004ea80000300800 */
[----:B------:R1:W-:Y:S04]  /*9d20*/  STL [R1+0x2bc], R0 ;  /* 0x0002bc0001007387 */ /* 0x0003e80000100800 */
[----:B---3--:R-:W3:Y:S04]  /*9d30*/  LDL.LU R148, [R1+0x2cc] ;  /* 0x0002cc0001947983 */ /* 0x008ee80000300800 */
[----:B----4-:R-:W4:Y:S04]  /*9d40*/  LDL.LU R147, [R1+0x2d0] ;  /* 0x0002d00001937983 */ /* 0x010f280000300800 */
        /* <DEDUP_REMOVED lines=10> */
[----:B-1----:R-:W4:Y:S04]  /*9df0*/  LDL.LU R2, [R1+0x2fc] ;  /* 0x0002fc0001027983 */ /* 0x002f280000300800 */
[----:B------:R-:W4:Y:S01]  /*9e00*/  LDL.LU R0, [R1+0x300] ;  /* 0x0003000001007983 */ /* 0x000f220000300800 */
[----:B------:R-:W-:-:S01]  /*9e10*/  FADD R151, R50, R151 ;  /* 0x0000009732977221 */ /* 0x000fc20000000000 */
[----:B------:R-:W-:-:S04]  /*9e20*/  FADD R150, R51, R150 ;  /* 0x0000009633967221 */ /* 0x000fc80000000000 */
[----:B------:R0:W-:Y:S01]  /*9e30*/  STL [R1+0x2c0], R151 ;  /* 0x0002c09701007387 */ /* 0x0001e20000100800 */
[----:B--2---:R-:W-:-:S03]  /*9e40*/  FADD R149, R52, R149 ;  /* 0x0000009534957221 */ /* 0x004fc60000000000 */
[----:B------:R1:W-:Y:S01]  /*9e50*/  STL [R1+0x2c4], R150 ;  /* 0x0002c49601007387 */ /* 0x0003e20000100800 */
[----:B---3--:R-:W-:-:S03]  /*9e60*/  FADD R148, R53, R148 ;  /* 0x0000009435947221 */ /* 0x008fc60000000000 */
        /* <DEDUP_REMOVED lines=200> */
[----:B------:R-:W-:Y:S01]  /*aaf0*/  STL [R1+0x3d0], R151 ;  /* 0x0003d09701007387 */ /* 0x000fe20000100800 */
[----:B--2---:R-:W-:-:S03]  /*ab00*/  FADD R149, R120, R149 ;  /* 0x0000009578957221 */ /* 0x004fc60000000000 */
[----:B------:R-:W-:Y:S01]  /*ab10*/  STL [R1+0x3d4], R150 ;  /* 0x0003d49601007387 */ /* 0x000fe20000100800 */
[----:B---3--:R-:W-:-:S03]  /*ab20*/  FADD R148, R121, R148 ;  /* 0x0000009479947221 */ /* 0x008fc60000000000 */
[----:B------:R-:W-:Y:S01]  /*ab30*/  STL [R1+0x3d8], R149 ;  /* 0x0003d89501007387 */ /* 0x000fe20000100800 */
[----:B----4-:R-:W-:-:S03]  /*ab40*/  FADD R147, R122, R147 ;  /* 0x000000937a937221 */ /* 0x010fc60000000000 */
[----:B------:R-:W-:Y:S01]  /*ab50*/  STL [R1+0x3dc], R148 ;  /* 0x0003dc9401007387 */ /* 0x000fe20000100800 */
[----:B------:R-:W-:-:S03]  /*ab60*/  FADD R146, R123, R146 ;  /* 0x000000927b927221 */ /* 0x000fc60000000000 */
        /* <DEDUP_REMOVED lines=18> */
[----:B------:R0:W-:Y:S04]  /*ac90*/  STL [R1+0x404], R138 ;  /* 0x0004048a01007387 */ /* 0x0001e80000100800 */
[----:B0-----:R-:W2:Y:S04]  /*aca0*/  LDL.LU R138, [R1+0x414] ;  /* 0x00041400018a7983 */ /* 0x001ea80000300800 */
[----:B------:R-:W-:Y:S04]  /*acb0*/  STL [R1+0x408], R3 ;  /* 0x0004080301007387 */ /* 0x000fe80000100800 */
[----:B------:R-:W3:Y:S01]  /*acc0*/  LDL.LU R139, [R1+0x418] ;  /* 0x00041800018b7983 */ /* 0x000ee20000300800 */
[----:B------:R-:W-:-:S01]  /*acd0*/  FADD R2, R133, R2 ;  /* 0x0000000285027221 */ /* 0x000fc20000000000 */
[----:B------:R-:W-:-:S04]  /*ace0*/  FADD R0, R134, R0 ;  /* 0x0000000086007221 */ /* 0x000fc80000000000 */
[----:B------:R0:W-:Y:S04]  /*acf0*/  STL [R1+0x40c], R2 ;  /* 0x00040c0201007387 */ /* 0x0001e80000100800 */
        /* <DEDUP_REMOVED lines=16> */
[----:B--2---:R-:W-:-:S05]  /*ae00*/  FADD R138, R135, R138 ;  /* 0x0000008a878a7221 */ /* 0x004fca0000000000 */
[----:B------:R0:W-:Y:S01]  /*ae10*/  STL [R1+0x414], R138 ;  /* 0x0004148a01007387 */ /* 0x0001e20000100800 */
[----:B---3--:R-:W-:-:S03]  /*ae20*/  FADD R139, R136, R139 ;  /* 0x0000008b888b7221 */ /* 0x008fc60000000000 */
[----:B0-----:R-:W2:Y:S04]  /*ae30*/  LDL.LU R138, [R1+0x4b0] ;  /* 0x0004b000018a7983 */ /* 0x001ea80000300800 */
[----:B------:R0:W-:Y:S04]  /*ae40*/  STL [R1+0x418], R139 ;  /* 0x0004188b01007387 */ /* 0x0001e80000100800 */
[----:B0-----:R-:W3:Y:S01]  /*ae50*/  LDL.LU R139, [R1+0x4ac] ;  /* 0x0004ac00018b7983 */ /* 0x001ee20000300800 */
[----:B----4-:R-:W-:-:S05]  /*ae60*/  FADD R140, R137, R140 ;  /* 0x0000008c898c7221 */ /* 0x010fca0000000000 */
[----:B------:R0:W-:Y:S04]  /*ae70*/  STL [R1+0x41c], R140 ;  /* 0x00041c8c01007387 */ /* 0x0001e80000100800 */
[----:B0-----:R-:W4:Y:S01]  /*ae80*/  LDL.LU R140, [R1+0x4a8] ;  /* 0x0004a800018c7983 */ /* 0x001f220000300800 */
        /* <DEDUP_REMOVED lines=35> */
[----:B0-----:R0:W5:Y:S01]  /*b0c0*/  LDL.LU R2, [R1+0x478] ;  /* 0x0004780001027983 */ /* 0x0011620000300800 */
[----:B------:R-:W-:Y:S01]  /*b0d0*/  UMOV UR6, URZ ;  /* 0x0000003f00067c82 */ /* 0x000fe20008000000 */
[----:B--2---:R-:W-:-:S05]  /*b0e0*/  FADD R0, R150, R0 ;  /* 0x0000000096007221 */ /* 0x004fca0000000000 */
[----:B------:R1:W-:Y:S01]  /*b0f0*/  STL [R1+0x450], R0 ;  /* 0x0004500001007387 */ /* 0x0003e20000100800 */
[----:B---3--:R-:W-:-:S03]  /*b100*/  FADD R3, R3, R151 ;  /* 0x0000009703037221 */ /* 0x008fc60000000000 */
[----:B-1----:R0:W5:Y:S04]  /*b110*/  LDL.LU R0, [R1+0x474] ;  /* 0x0004740001007983 */ /* 0x0021680000300800 */
[----:B------:R0:W-:Y:S02]  /*b120*/  STL [R1+0x454], R3 ;  /* 0x0004540301007387 */ /* 0x0001e40000100800 */
.L_x_28:
[----:B------:R-:W-:Y:S05]  /*b130*/  @!P2 BRA `(.L_x_29) ;  /* 0x000000000004a947 */ /* 0x000fea0003800000 */
[----:B------:R-:W-:Y:S01]  /*b140*/  BPT.TRAP 0x1 ;  /* 0x000000040000795c */ /* 0x000fe20000300000 */
.L_x_29:
[----:B-----5:R4:W-:Y:S04]  /*b150*/  STL [R1+0x474], R0 ;  /* 0x0004740001007387 */ /* 0x0209e80000100800 */
[----:B----4-:R-:W4:Y:S01]  /*b160*/  LDL R0, [R1+0x458] ;  /* 0x0004580001007983 */ /* 0x010f220000100800 */
[----:B0-----:R-:W-:-:S05]  /*b170*/  IMAD.U32 R3, RZ, RZ, UR25 ;  /* 0x00000019ff037e24 */ /* 0x001fca000f8e00ff */
[----:B------:R-:W-:-:S05]  /*b180*/  @P0 LEA R3, R3, UR11, 0x3 ;  /* 0x0000000b03030c11 */ /* 0x000fca000f8e18ff */
[----:B------:R-:W-:Y:S01]  /*b190*/  @P0 VIADD R3, R3, 0x18 ;  /* 0x0000001803030836 */ /* 0x000fe20000000000 */
[----:B------:R-:W-:-:S06]  /*b1a0*/  UISETP.GT.U32.AND UP0, UPT, UR13, 0x1, UPT ;  /* 0x000000010d00788c */ /* 0x000fcc000bf04070 */
[----:B------:R-:W-:Y:S02]  /*b1b0*/  PLOP3.LUT P1, PT, PT, PT, UP0, 0x80, 0x0 ;  /* 0x000000000000781c */ /* 0x000fe40003f2f008 */
[----:B----4-:R-:W-:Y:S02]  /*b1c0*/  @P0 PRMT R3, R0, 0x654, R3 ;  /* 0x0000065400030816 */ /* 0x010fe40000000003 */
[----:B------:R0:W5:Y:S02]  /*b1d0*/  LDL.LU R0, [R1+0x474] ;  /* 0x0004740001007983 */ /* 0x0001640000300800 */
[----:B------:R0:W-:Y:S07]  /*b1e0*/  @P0 SYNCS.ARRIVE.TRANS64.RED.A1T0 RZ, [R3+URZ], RZ ;  /* 0x000000ff03ff09a7 */ /* 0x0001ee000810043f */
[----:B------:R-:W-:Y:S05]  /*b1f0*/  @P1 BRA `(.L_x_30) ;  /* 0x0000000000041947 */ /* 0x000fea0003800000 */
[----:B------:R-:W-:Y:S01]  /*b200*/  BPT.TRAP 0x1 ;  /* 0x000000040000795c */ /* 0x000fe20000300000 */
.L_x_30:
[----:B------:R-:W-:Y:S01]  /*b210*/  UIADD3 UR14, UR14, 0x1, URZ ;  /* 0x000000010e0e7890 */ /* 0x000fe2000fffe03f */
[C---:B------:R-:W-:Y:S01]  /*b220*/  ISETP.GT.AND P1, PT, R2.reuse, 0x1, PT ;  /* 0x000000010200780c */ /* 0x040fe20003f24270 */
[----:B------:R-:W-:Y:S01]  /*b230*/  UIADD3 UR25, UR25, 0x1, URZ ;  /* 0x0000000119197890 */ /* 0x000fe2000fffe03f */
[----:B------:R-:W-:Y:S01]  /*b240*/  VIADD R2, R2, 0xffffffff ;  /* 0xffffffff02027836 */ /* 0x000fe20000000000 */
[----:B------:R-:W-:Y:S02]  /*b250*/  UISETP.NE.AND UP0, UPT, UR14, 0x3, UPT ;  /* 0x000000030e00788c */ /* 0x000fe4000bf05270 */
[----:B------:R-:W-:Y:S02]  /*b260*/  UISETP.NE.AND UP1, UPT, UR25, 0x3, UPT ;  /* 0x000000031900788c */ /* 0x000fe4000bf25270 */
[----:B------:R-:W-:Y:S02]  /*b270*/  USEL UR8, URZ, 0x1, UP0 ;  /* 0x000000013f087887 */ /* 0x000fe40008000000 */
[----:B------:R-:W-:-:S02]  /*b280*/  USEL UR14, UR14, URZ, UP0 ;  /* 0x0000003f0e0e7287 */ /* 0x000fc40008000000 */
[----:B------:R-:W-:Y:S02]  /*b290*/  USEL UR25, UR25, URZ, UP1 ;  /* 0x0000003f19197287 */ /* 0x000fe40008800000 */
[----:B-----5:R-:W-:Y:S01]  /*b2a0*/  LOP3.LUT R0, R0, UR8, RZ, 0x3c, !PT ;  /* 0x0000000800007c12 */ /* 0x020fe2000f8e3cff */
[----:B------:R-:W-:Y:S01]  /*b2b0*/  UMOV UR8, 0x1 ;  /* 0x0000000100087882 */ /* 0x000fe20000000000 */
[----:B------:R-:W-:Y:S08]  /*b2c0*/  @P1 BRA `(.L_x_31) ;  /* 0xffffffb000681947 */ /* 0x000ff0000383ffff */
.L_x_23:
[----:B------:R-:W-:-:S04]  /*b2d0*/  UISETP.NE.AND UP0, UPT, UR6, URZ, UPT ;  /* 0x0000003f0600728c */ /* 0x000fc8000bf05270 */
[----:B------:R-:W-:-:S06]  /*b2e0*/  USEL UR6, URZ, 0x1, !UP0 ;  /* 0x000000013f067887 */ /* 0x000fcc000c000000 */
[----:B------:R-:W-:-:S13]  /*b2f0*/  ISETP.NE.AND P1, PT, RZ, UR6, PT ;  /* 0x00000006ff007c0c */ /* 0x000fda000bf25270 */
[----:B------:R-:W-:Y:S05]  /*b300*/  @!P1 BRA `(.L_x_32) ;  /* 0x0000003800189947 */ /* 0x000fea0003800000 */
[----:B------:R4:W-:Y:S04]  /*b310*/  STL [R1+0x624], R43 ;  /* 0x0006242b01007387 */ /* 0x0009e80000100800 */
[----:B----4-:R-:W4:Y:S04]  /*b320*/  LDL.LU R43, [R1] ;  /* 0x00000000012b7983 */ /* 0x010f280000300800 */
[----:B------:R5:W-:Y:S04]  /*b330*/  STL [R1+0x620], R44 ;  /* 0x0006202c01007387 */ /* 0x000be80000100800 */
[----:B-----5:R-:W5:Y:S04]  /*b340*/  LDL.LU R44, [R1+0x4] ;  /* 0x00000400012c7983 */ /* 0x020f680000300800 */
[----:B------:R0:W-:Y:S04]  /*b350*/  STL [R1+0x61c], R45 ;  /* 0x00061c2d01007387 */ /* 0x0001e80000100800 */
[----:B0-----:R-:W2:Y:S04]  /*b360*/  LDL.LU R45, [R1+0x8] ;  /* 0x00000800012d7983 */ /* 0x001ea80000300800 */
[----:B------:R0:W-:Y:S04]  /*b370*/  STL [R1+0x618], R46 ;  /* 0x0006182e01007387 */ /* 0x0001e80000100800 */
[----:B0-----:R-:W3:Y:S04]  /*b380*/  LDL.LU R46, [R1+0xc] ;  /* 0x00000c00012e7983 */ /* 0x001ee80000300800 */
        /* <DEDUP_REMOVED lines=140> */
[----:B------:R-:W3:Y:S04]  /*bc50*/  LDL.LU R0, [R1+0x204] ;  /* 0x0002040001007983 */ /* 0x000ee80000300800 */
[----:B------:R-:W3:Y:S04]  /*bc60*/  LDL.LU R2, [R1+0x1b0] ;  /* 0x0001b00001027983 */ /* 0x000ee80000300800 */
[----:B------:R-:W3:Y:S04]  /*bc70*/  LDL.LU R3, [R1+0x208] ;  /* 0x0002080001037983 */ /* 0x000ee80000300800 */
        /* <DEDUP_REMOVED lines=65> */
[----:B0-----:R-:W3:Y:S01]  /*c090*/  LDL.LU R149, [R1+0x130] ;  /* 0x0001300001957983 */ /* 0x001ee20000300800 */
[----:B----4-:R-:W-:-:S03]  /*c0a0*/  FADD R4, R43, R4 ;  /* 0x000000042b047221 */ /* 0x010fc60000000000 */
[----:B------:R0:W-:Y:S01]  /*c0b0*/  STL [R1+0x478], R150 ;  /* 0x0004789601007387 */ /* 0x0001e20000100800 */
[----:B-----5:R-:W-:Y:S01]  /*c0c0*/  FADD R5, R44, R5 ;  /* 0x000000052c057221 */ /* 0x020fe20000000000 */
[----:B--2---:R-:W-:Y:S01]  /*c0d0*/  FADD R6, R45, R6 ;  /* 0x000000062d067221 */ /* 0x004fe20000000000 */
[----:B---3--:R-:W-:Y:S01]  /*c0e0*/  FADD R7, R46, R7 ;  /* 0x000000072e077221 */ /* 0x008fe20000000000 */
[----:B------:R-:W-:Y:S01]  /*c0f0*/  FADD R8, R47, R8 ;  /* 0x000000082f087221 */ /* 0x000fe20000000000 */
[----:B0-----:R-:W2:Y:S04]  /*c100*/  LDL.LU R150, [R1+0x12c] ;  /* 0x00012c0001967983 */ /* 0x001ea80000300800 */
[----:B------:R0:W-:Y:S01]  /*c110*/  STL [R1+0x474], R151 ;  /* 0x0004749701007387 */ /* 0x0001e20000100800 */
[----:B------:R-:W-:Y:S01]  /*c120*/  FADD R9, R48, R9 ;  /* 0x0000000930097221 */ /* 0x000fe20000000000 */
[----:B------:R-:W-:Y:S01]  /*c130*/  FADD R10, R49, R10 ;  /* 0x0000000a310a7221 */ /* 0x000fe20000000000 */
[----:B------:R-:W-:Y:S01]  /*c140*/  FADD R11, R50, R11 ;  /* 0x0000000b320b7221 */ /* 0x000fe20000000000 */
[----:B0-----:R-:W3:Y:S04]  /*c150*/  LDL.LU R151, [R1+0x128] ;  /* 0x0001280001977983 */ /* 0x001ee80000300800 */
[----:B------:R-:W4:Y:S04]  /*c160*/  LDL.LU R43, [R1+0x624] ;  /* 0x00062400012b7983 */ /* 0x000f280000300800 */
[----:B------:R-:W5:Y:S04]  /*c170*/  LDL.LU R44, [R1+0x620] ;  /* 0x00062000012c7983 */ /* 0x000f680000300800 */
[----:B------:R-:W4:Y:S04]  /*c180*/  LDL.LU R45, [R1+0x61c] ;  /* 0x00061c00012d7983 */ /* 0x000f280000300800 */
[----:B------:R-:W5:Y:S01]  /*c190*/  LDL.LU R46, [R1+0x618] ;  /* 0x00061800012e7983 */ /* 0x000f620000300800 */
[----:B------:R-:W-:-:S03]  /*c1a0*/  FADD R12, R51, R12 ;  /* 0x0000000c330c7221 */ /* 0x000fc60000000000 */
[----:B------:R-:W4:Y:S01]  /*c1b0*/  LDL.LU R47, [R1+0x614] ;  /* 0x00061400012f7983 */ /* 0x000f220000300800 */
[----:B------:R-:W-:-:S03]  /*c1c0*/  FADD R13, R52, R13 ;  /* 0x0000000d340d7221 */ /* 0x000fc60000000000 */
        /* <DEDUP_REMOVED lines=134> */
[----:B------:R-:W4:Y:S04]  /*ca30*/  LDL.LU R115, [R1+0x504] ;  /* 0x0005040001737983 */ /* 0x000f280000300800 */
[----:B------:R-:W4:Y:S01]  /*ca40*/  LDL.LU R116, [R1+0x500] ;  /* 0x0005000001747983 */ /* 0x000f220000300800 */
[----:B------:R-:W-:Y:S01]  /*ca50*/  FADD R3, R2, R3 ;  /* 0x0000000302037221 */ /* 0x000fe20000000000 */
[----:B------:R-:W-:Y:S01]  /*ca60*/  FADD R237, R120, R237 ;  /* 0x000000ed78ed7221 */ /* 0x000fe20000000000 */
[----:B------:R-:W-:Y:S01]  /*ca70*/  FADD R236, R121, R236 ;  /* 0x000000ec79ec7221 */ /* 0x000fe20000000000 */
[----:B------:R-:W5:Y:S01]  /*ca80*/  LDL.LU R117, [R1+0x1b4] ;  /* 0x0001b40001757983 */ /* 0x000f620000300800 */
[----:B------:R-:W-:Y:S01]  /*ca90*/  FADD R235, R122, R235 ;  /* 0x000000eb7aeb7221 */ /* 0x000fe20000000000 */
[----:B------:R-:W-:Y:S01]  /*caa0*/  FADD R234, R123, R234 ;  /* 0x000000ea7bea7221 */ /* 0x000fe20000000000 */
[----:B------:R-:W-:Y:S01]  /*cab0*/  FADD R233, R124, R233 ;  /* 0x000000e97ce97221 */ /* 0x000fe20000000000 */
[----:B------:R0:W-:Y:S01]  /*cac0*/  STL [R1+0x200], R118 ;  /* 0x0002007601007387 */ /* 0x0001e20000100800 */
        /* <DEDUP_REMOVED lines=11> */
[----:B0-----:R-:W4:Y:S01]  /*cb80*/  LDL.LU R118, [R1+0x1b8] ;  /* 0x0001b80001767983 */ /* 0x001f220000300800 */
[----:B------:R-:W-:Y:S01]  /*cb90*/  FADD R217, R140, R217 ;  /* 0x000000d98cd97221 */ /* 0x000fe20000000000 */
[----:B------:R-:W-:Y:S01]  /*cba0*/  FADD R223, R134, R223 ;  /* 0x000000df86df7221 */ /* 0x000fe20000000000 */
[----:B------:R-:W-:Y:S01]  /*cbb0*/  FADD R216, R141, R216 ;  /* 0x000000d88dd87221 */ /* 0x000fe20000000000 */
[----:B------:R0:W-:Y:S01]  /*cbc0*/  STL [R1+0x208], R3 ;  /* 0x0002080301007387 */ /* 0x0001e20000100800 */
[----:B------:R-:W-:Y:S01]  /*cbd0*/  FADD R222, R135, R222 ;  /* 0x000000de87de7221 */ /* 0x000fe20000000000 */
[----:B------:R-:W-:Y:S01]  /*cbe0*/  FADD R215, R142, R215 ;  /* 0x000000d78ed77221 */ /* 0x000fe20000000000 */
[----:B------:R-:W-:Y:S01]  /*cbf0*/  FADD R221, R136, R221 ;  /* 0x000000dd88dd7221 */ /* 0x000fe20000000000 */
[----:B-1----:R-:W4:Y:S01]  /*cc00*/  LDL.LU R0, [R1+0x210] ;  /* 0x0002100001007983 */ /* 0x002f220000300800 */
[----:B------:R-:W-:Y:S01]  /*cc10*/  FADD R214, R143, R214 ;  /* 0x000000d68fd67221 */ /* 0x000fe20000000000 */
[----:B------:R-:W-:Y:S01]  /*cc20*/  FADD R220, R137, R220 ;  /* 0x000000dc89dc7221 */ /* 0x000fe20000000000 */
[----:B------:R-:W-:Y:S01]  /*cc30*/  FADD R213, R144, R213 ;  /* 0x000000d590d57221 */ /* 0x000fe20000000000 */
[----:B------:R-:W4:Y:S01]  /*cc40*/  LDL.LU R119, [R1+0x1bc] ;  /* 0x0001bc0001777983 */ /* 0x000f220000300800 */
[----:B------:R-:W-:Y:S01]  /*cc50*/  FADD R219, R138, R219 ;  /* 0x000000db8adb7221 */ /* 0x000fe20000000000 */
[----:B------:R-:W-:Y:S01]  /*cc60*/  FADD R212, R145, R212 ;  /* 0x000000d491d47221 */ /* 0x000fe20000000000 */
[----:B------:R-:W-:Y:S01]  /*cc70*/  FADD R218, R139, R218 ;  /* 0x000000da8bda7221 */ /* 0x000fe20000000000 */
[----:B------:R-:W4:Y:S01]  /*cc80*/  LDL.LU R2, [R1+0x214] ;  /* 0x0002140001027983 */ /* 0x000f220000300800 */
[----:B------:R-:W-:Y:S01]  /*cc90*/  FADD R211, R146, R211 ;  /* 0x000000d392d37221 */ /* 0x000fe20000000000 */
[----:B---3--:R-:W-:Y:S01]  /*cca0*/  FADD R206, R151, R206 ;  /* 0x000000ce97ce7221 */ /* 0x008fe20000000000 */
[----:B------:R-:W-:Y:S01]  /*ccb0*/  FADD R210, R147, R210 ;  /* 0x000000d293d27221 */ /* 0x000fe20000000000 */
[----:B------:R-:W3:Y:S01]  /*ccc0*/  LDL.LU R120, [R1+0x1c0] ;  /* 0x0001c00001787983 */ /* 0x000ee20000300800 */
[----:B--2---:R-:W-:Y:S01]  /*ccd0*/  FADD R207, R150, R207 ;  /* 0x000000cf96cf7221 */ /* 0x004fe20000000000 */
[----:B------:R-:W-:-:S02]  /*cce0*/  FADD R209, R148, R209 ;  /* 0x000000d194d17221 */ /* 0x000fc40000000000 */
[----:B0-----:R-:W3:Y:S04]  /*ccf0*/  LDL.LU R3, [R1+0x218] ;  /* 0x0002180001037983 */ /* 0x001ee80000300800 */
[----:B------:R-:W2:Y:S04]  /*cd00*/  LDL.LU R121, [R1+0x1c4] ;  /* 0x0001c40001797983 */ /* 0x000ea80000300800 */
        /* <DEDUP_REMOVED lines=28> */
[----:B------:R-:W2:Y:S01]  /*ced0*/  LDL.LU R148, [R1+0x254] ;  /* 0x0002540001947983 */ /* 0x000ea20000300800 */
[----:B-----5:R-:W-:-:S03]  /*cee0*/  FADD R149, R117, R149 ;  /* 0x0000009575957221 */ /* 0x020fc60000000000 */
[----:B------:R-:W5:Y:S04]  /*cef0*/  LDL.LU R117, [R1+0x4fc] ;  /* 0x0004fc0001757983 */ /* 0x000f680000300800 */
[----:B------:R0:W-:Y:S04]  /*cf00*/  STL [R1+0x20c], R149 ;  /* 0x00020c9501007387 */ /* 0x0001e80000100800 */
[----:B0-----:R-:W5:Y:S01]  /*cf10*/  LDL.LU R149, [R1+0x258] ;  /* 0x0002580001957983 */ /* 0x001f620000300800 */
[----:B----4-:R-:W-:-:S03]  /*cf20*/  FADD R0, R118, R0 ;  /* 0x0000000076007221 */ /* 0x010fc60000000000 */
[----:B------:R-:W4:Y:S01]  /*cf30*/  LDL.LU R118, [R1+0x4f8] ;  /* 0x0004f80001767983 */ /* 0x000f220000300800 */
[----:B------:R-:W-:-:S03]  /*cf40*/  FADD R2, R119, R2 ;  /* 0x0000000277027221 */ /* 0x000fc60000000000 */
[----:B------:R0:W-:Y:S01]  /*cf50*/  STL [R1+0x210], R0 ;  /* 0x0002100001007387 */ /* 0x0001e20000100800 */
[----:B---3--:R-:W-:-:S03]  /*cf60*/  FADD R3, R120, R3 ;  /* 0x0000000378037221 */ /* 0x008fc60000000000 */
[----:B0-----:R-:W3:Y:S04]  /*cf70*/  LDL.LU R0, [R1+0x25c] ;  /* 0x00025c0001007983 */ /* 0x001ee80000300800 */
[----:B------:R-:W4:Y:S01]  /*cf80*/  LDL.LU R119, [R1+0x4f4] ;  /* 0x0004f40001777983 */ /* 0x000f220000300800 */
[----:B--2---:R-:W-:-:S03]  /*cf90*/  FADD R122, R121, R122 ;  /* 0x0000007a797a7221 */ /* 0x004fc60000000000 */
[----:B------:R0:W-:Y:S01]  /*cfa0*/  STL [R1+0x214], R2 ;  /* 0x0002140201007387 */ /* 0x0001e20000100800 */
[----:B------:R-:W-:-:S03]  /*cfb0*/  FADD R124, R123, R124 ;  /* 0x0000007c7b7c7221 */ /* 0x000fc60000000000 */
[----:B0-----:R-:W2:Y:S04]  /*cfc0*/  LDL.LU R2, [R1+0x260] ;  /* 0x0002600001027983 */ /* 0x001ea80000300800 */
[----:B------:R-:W4:Y:S04]  /*cfd0*/  LDL.LU R120, [R1+0x4f0] ;  /* 0x0004f00001787983 */ /* 0x000f280000300800 */
[----:B------:R0:W-:Y:S01]  /*cfe0*/  STL [R1+0x218], R3 ;  /* 0x0002180301007387 */ /* 0x0001e20000100800 */
[----:B------:R-:W-:Y:S01]  /*cff0*/  FADD R126, R125, R126 ;  /* 0x0000007e7d7e7221 */ /* 0x000fe20000000000 */
[----:B------:R-:W-:-:S02]  /*d000*/  FADD R128, R127, R128 ;  /* 0x000000807f807221 */ /* 0x000fc40000000000 */
[----:B0-----:R-:W4:Y:S04]  /*d010*/  LDL.LU R3, [R1+0x264] ;  /* 0x0002640001037983 */ /* 0x001f280000300800 */
[----:B------:R-:W4:Y:S04]  /*d020*/  LDL.LU R121, [R1+0x4ec] ;  /* 0x0004ec0001797983 */ /* 0x000f280000300800 */
[----:B------:R0:W-:Y:S01]  /*d030*/  STL [R1+0x21c], R122 ;  /* 0x00021c7a01007387 */ /* 0x0001e20000100800 */
[----:B------:R-:W-:-:S03]  /*d040*/  FADD R130, R129, R130 ;  /* 0x0000008281827221 */ /* 0x000fc60000000000 */
        /* <DEDUP_REMOVED lines=42> */
[----:B------:R0:W-:Y:S04]  /*d2f0*/  STL [R1+0x248], R145 ;  /* 0x0002489101007387 */ /* 0x0001e80000100800 */
[----:B0-----:R-:W4:Y:S04]  /*d300*/  LDL.LU R145, [R1+0x27c] ;  /* 0x00027c0001917983 */ /* 0x001f280000300800 */
[----:B------:R-:W4:Y:S04]  /*d310*/  LDL.LU R139, [R1+0x4a4] ;  /* 0x0004a400018b7983 */ /* 0x000f280000300800 */
[----:B------:R0:W-:Y:S04]  /*d320*/  STL [R1+0x24c], R146 ;  /* 0x00024c9201007387 */ /* 0x0001e80000100800 */
[----:B0-----:R-:W4:Y:S04]  /*d330*/  LDL.LU R146, [R1+0x280] ;  /* 0x0002800001927983 */ /* 0x001f280000300800 */
[----:B------:R0:W-:Y:S01]  /*d340*/  STL [R1+0x250], R147 ;  /* 0x0002509301007387 */ /* 0x0001e20000100800 */
[----:B-----5:R-:W-:-:S03]  /*d350*/  FADD R149, R24, R149 ;  /* 0x0000009518957221 */ /* 0x020fc60000000000 */
[----:B0-----:R-:W5:Y:S04]  /*d360*/  LDL.LU R147, [R1+0x284] ;  /* 0x0002840001937983 */ /* 0x001f680000300800 */
[----:B------:R0:W-:Y:S04]  /*d370*/  STL [R1+0x254], R148 ;  /* 0x0002549401007387 */ /* 0x0001e80000100800 */
[----:B0-----:R-:W5:Y:S04]  /*d380*/  LDL.LU R148, [R1+0x288] ;  /* 0x0002880001947983 */ /* 0x001f680000300800 */
[----:B------:R0:W-:Y:S04]  /*d390*/  STL [R1+0x258], R149 ;  /* 0x0002589501007387 */ /* 0x0001e80000100800 */
[----:B0-----:R-:W5:Y:S04]  /*d3a0*/  LDL.LU R149, [R1+0x28c] ;  /* 0x00028c0001957983 */ /* 0x001f680000300800 */
[----:B------:R-:W5:Y:S04]  /*d3b0*/  LDL.LU R150, [R1+0x290] ;  /* 0x0002900001967983 */ /* 0x000f680000300800 */
[----:B------:R-:W5:Y:S01]  /*d3c0*/  LDL.LU R151, [R1+0x294] ;  /* 0x0002940001977983 */ /* 0x000f620000300800 */
[----:B---3--:R-:W-:Y:S01]  /*d3d0*/  FADD R0, R25, R0 ;  /* 0x0000000019007221 */ /* 0x008fe20000000000 */
[----:B--2---:R-:W-:-:S04]  /*d3e0*/  FADD R2, R26, R2 ;  /* 0x000000021a027221 */ /* 0x004fc80000000000 */
[----:B------:R0:W-:Y:S01]  /*d3f0*/  STL [R1+0x25c], R0 ;  /* 0x00025c0001007387 */ /* 0x0001e20000100800 */
[----:B----4-:R-:W-:-:S03]  /*d400*/  FADD R3, R27, R3 ;  /* 0x000000031b037221 */ /* 0x010fc60000000000 */
[----:B------:R-:W2:Y:S04]  /*d410*/  LDL.LU R27, [R1+0x2c8] ;  /* 0x0002c800011b7983 */ /* 0x000ea80000300800 */
[----:B------:R1:W-:Y:S04]  /*d420*/  STL [R1+0x260], R2 ;  /* 0x0002600201007387 */ /* 0x0003e80000100800 */
[----:B------:R-:W3:Y:S04]  /*d430*/  LDL.LU R26, [R1+0x2cc] ;  /* 0x0002cc00011a7983 */ /* 0x000ee80000300800 */
[----:B------:R-:W4:Y:S04]  /*d440*/  LDL.LU R25, [R1+0x2d0] ;  /* 0x0002d00001197983 */ /* 0x000f280000300800 */
[----:B------:R1:W-:Y:S04]  /*d450*/  STL [R1+0x264], R3 ;  /* 0x0002640301007387 */ /* 0x0003e80000100800 */
[----:B------:R-:W4:Y:S04]  /*d460*/  LDL.LU R24, [R1+0x2d4] ;  /* 0x0002d40001187983 */ /* 0x000f280000300800 */
[----:B0-----:R-:W4:Y:S04]  /*d470*/  LDL.LU R0, [R1+0x2d8] ;  /* 0x0002d80001007983 */ /* 0x001f280000300800 */
[----:B-1----:R-:W4:Y:S04]  /*d480*/  LDL.LU R2, [R1+0x2dc] ;  /* 0x0002dc0001027983 */ /* 0x002f280000300800 */
[----:B------:R-:W4:Y:S01]  /*d490*/  LDL.LU R3, [R1+0x2e0] ;  /* 0x0002e00001037983 */ /* 0x000f220000300800 */
[----:B------:R-:W-:-:S05]  /*d4a0*/  FADD R140, R28, R140 ;  /* 0x0000008c1c8c7221 */ /* 0x000fca0000000000 */
[----:B------:R0:W-:Y:S04]  /*d4b0*/  STL [R1+0x268], R140 ;  /* 0x0002688c01007387 */ /* 0x0001e80000100800 */
[----:B0-----:R-:W4:Y:S01]  /*d4c0*/  LDL.LU R140, [R1+0x4a0] ;  /* 0x0004a000018c7983 */ /* 0x001f220000300800 */
[----:B------:R-:W-:-:S03]  /*d4d0*/  FADD R141, R29, R141 ;  /* 0x0000008d1d8d7221 */ /* 0x000fc60000000000 */
[----:B------:R-:W4:Y:S04]  /*d4e0*/  LDL.LU R28, [R1+0x2c4] ;  /* 0x0002c400011c7983 */ /* 0x000f280000300800 */
        /* <DEDUP_REMOVED lines=20> */
[----:B------:R0:W-:Y:S01]  /*d630*/  STL [R1+0x280], R146 ;  /* 0x0002809201007387 */ /* 0x0001e20000100800 */
[----:B-----5:R-:W-:-:S03]  /*d640*/  FADD R147, R35, R147 ;  /* 0x0000009323937221 */ /* 0x020fc60000000000 */
[----:B0-----:R-:W5:Y:S04]  /*d650*/  LDL.LU R146, [R1+0x488] ;  /* 0x0004880001927983 */ /* 0x001f680000300800 */
[----:B------:R-:W5:Y:S04]  /*d660*/  LDL.LU R34, [R1+0x2ac] ;  /* 0x0002ac0001227983 */ /* 0x000f680000300800 */
[----:B------:R0:W-:Y:S01]  /*d670*/  STL [R1+0x284], R147 ;  /* 0x0002849301007387 */ /* 0x0001e20000100800 */
[----:B------:R-:W-:-:S03]  /*d680*/  FADD R148, R36, R148 ;  /* 0x0000009424947221 */ /* 0x000fc60000000000 */
[----:B0-----:R-:W5:Y:S04]  /*d690*/  LDL.LU R147, [R1+0x484] ;  /* 0x0004840001937983 */ /* 0x001f680000300800 */
[----:B------:R-:W5:Y:S01]  /*d6a0*/  LDL.LU R35, [R1+0x2a8] ;  /* 0x0002a80001237983 */ /* 0x000f620000300800 */
[----:B------:R-:W-:-:S03]  /*d6b0*/  FADD R149, R37, R149 ;  /* 0x0000009525957221 */ /* 0x000fc60000000000 */
[----:B------:R0:W-:Y:S01]  /*d6c0*/  STL [R1+0x288], R148 ;  /* 0x0002889401007387 */ /* 0x0001e20000100800 */
[----:B------:R-:W-:Y:S01]  /*d6d0*/  FADD R150, R38, R150 ;  /* 0x0000009626967221 */ /* 0x000fe20000000000 */
[----:B------:R-:W-:Y:S02]  /*d6e0*/  FADD R151, R39, R151 ;  /* 0x0000009727977221 */ /* 0x000fe40000000000 */
[----:B0-----:R-:W5:Y:S04]  /*d6f0*/  LDL.LU R148, [R1+0x480] ;  /* 0x0004800001947983 */ /* 0x001f680000300800 */
[----:B------:R-:W5:Y:S04]  /*d700*/  LDL.LU R36, [R1+0x2a4] ;  /* 0x0002a40001247983 */ /* 0x000f680000300800 */
[----:B------:R0:W-:Y:S04]  /*d710*/  STL [R1+0x28c], R149 ;  /* 0x00028c9501007387 */ /* 0x0001e80000100800 */
[----:B0-----:R-:W5:Y:S04]  /*d720*/  LDL.LU R149, [R1+0x47c] ;  /* 0x00047c0001957983 */ /* 0x001f680000300800 */
[----:B------:R-:W5:Y:S04]  /*d730*/  LDL.LU R37, [R1+0x2a0] ;  /* 0x0002a00001257983 */ /* 0x000f680000300800 */
[----:B------:R0:W-:Y:S04]  /*d740*/  STL [R1+0x290], R150 ;  /* 0x0002909601007387 */ /* 0x0001e80000100800 */
[----:B0-----:R-:W5:Y:S04]  /*d750*/  LDL.LU R150, [R1+0x478] ;  /* 0x0004780001967983 */ /* 0x001f680000300800 */
[----:B------:R-:W5:Y:S04]  /*d760*/  LDL.LU R38, [R1+0x29c] ;  /* 0x00029c0001267983 */ /* 0x000f680000300800 */
[----:B------:R0:W-:Y:S04]  /*d770*/  STL [R1+0x294], R151 ;  /* 0x0002949701007387 */ /* 0x0001e80000100800 */
[----:B0-----:R-:W5:Y:S04]  /*d780*/  LDL.LU R151, [R1+0x474] ;  /* 0x0004740001977983 */ /* 0x001f680000300800 */
[----:B------:R-:W5:Y:S01]  /*d790*/  LDL.LU R39, [R1+0x298] ;  /* 0x0002980001277983 */ /* 0x000f620000300800 */
[----:B--2---:R-:W-:Y:S01]  /*d7a0*/  FADD R27, R52, R27 ;  /* 0x0000001b341b7221 */ /* 0x004fe20000000000 */
[----:B---3--:R-:W-:Y:S01]  /*d7b0*/  FADD R26, R53, R26 ;  /* 0x0000001a351a7221 */ /* 0x008fe20000000000 */
[----:B----4-:R-:W-:Y:S01]  /*d7c0*/  FADD R25, R54, R25 ;  /* 0x0000001936197221 */ /* 0x010fe20000000000 */
[----:B------:R-:W-:Y:S01]  /*d7d0*/  FADD R24, R55, R24 ;  /* 0x0000001837187221 */ /* 0x000fe20000000000 */
        /* <DEDUP_REMOVED lines=9> */
[----:B-----5:R-:W-:Y:S01]  /*d870*/  FADD R34, R45, R34 ;  /* 0x000000222d227221 */ /* 0x020fe20000000000 */
[----:B------:R-:W-:Y:S01]  /*d880*/  FADD R35, R44, R35 ;  /* 0x000000232c237221 */ /* 0x000fe20000000000 */
[----:B------:R-:W-:Y:S01]  /*d890*/  FADD R36, R43, R36 ;  /* 0x000000242b247221 */ /* 0x000fe20000000000 */
[----:B------:R-:W-:Y:S01]  /*d8a0*/  FADD R37, R42, R37 ;  /* 0x000000252a257221 */ /* 0x000fe20000000000 */
[----:B------:R-:W-:Y:S01]  /*d8b0*/  FADD R38, R41, R38 ;  /* 0x0000002629267221 */ /* 0x000fe20000000000 */
[----:B------:R-:W-:-:S05]  /*d8c0*/  FADD R39, R40, R39 ;  /* 0x0000002728277221 */ /* 0x000fca0000000000 */
[----:B------:R0:W-:Y:S04]  /*d8d0*/  STL [R1+0x298], R39 ;  /* 0x0002982701007387 */ /* 0x0001e80000100800 */
        /* <DEDUP_REMOVED lines=15> */
[----:B------:R-:W5:Y:S04]  /*d9d0*/  LDL.LU R51, [R1+0x2e4] ;  /* 0x0002e40001337983 */ /* 0x000f680000300800 */
[----:B------:R5:W-:Y:S04]  /*d9e0*/  STL [R1+0x2d8], R0 ;  /* 0x0002d80001007387 */ /* 0x000be80000100800 */
[----:B------:R-:W5:Y:S04]  /*d9f0*/  LDL.LU R50, [R1+0x2e8] ;  /* 0x0002e80001327983 */ /* 0x000f680000300800 */
[----:B------:R5:W-:Y:S04]  /*da00*/  STL [R1+0x2dc], R2 ;  /* 0x0002dc0201007387 */ /* 0x000be80000100800 */
[----:B------:R-:W5:Y:S04]  /*da10*/  LDL.LU R49, [R1+0x2ec] ;  /* 0x0002ec0001317983 */ /* 0x000f680000300800 */
[----:B------:R5:W-:Y:S04]  /*da20*/  STL [R1+0x2e0], R3 ;  /* 0x0002e00301007387 */ /* 0x000be80000100800 */
[----:B------:R-:W5:Y:S04]  /*da30*/  LDL.LU R48, [R1+0x2f0] ;  /* 0x0002f00001307983 */ /* 0x000f680000300800 */
        /* <DEDUP_REMOVED lines=8> */
[----:B0-----:R-:W5:Y:S04]  /*dac0*/  LDL.LU R39, [R1+0x314] ;  /* 0x0003140001277983 */ /* 0x001f680000300800 */
[----:B-1----:R-:W5:Y:S04]  /*dad0*/  LDL.LU R38, [R1+0x318] ;  /* 0x0003180001267983 */ /* 0x002f680000300800 */
[----:B--2---:R-:W2:Y:S04]  /*dae0*/  LDL.LU R37, [R1+0x31c] ;  /* 0x00031c0001257983 */ /* 0x004ea80000300800 */
[----:B---3--:R-:W3:Y:S04]  /*daf0*/  LDL.LU R36, [R1+0x320] ;  /* 0x0003200001247983 */ /* 0x008ee80000300800 */
[----:B----4-:R-:W4:Y:S04]  /*db00*/  LDL.LU R35, [R1+0x324] ;  /* 0x0003240001237983 */ /* 0x010f280000300800 */
[----:B-----5:R-:W5:Y:S04]  /*db10*/  LDL.LU R34, [R1+0x328] ;  /* 0x0003280001227983 */ /* 0x020f680000300800 */
        /* <DEDUP_REMOVED lines=12> */
[----:B------:R-:W5:Y:S01]  /*dbe0*/  LDL.LU R3, [R1+0x35c] ;  /* 0x00035c0001037983 */ /* 0x000f620000300800 */
[----:B------:R-:W-:Y:S01]  /*dbf0*/  FADD R51, R59, R51 ;  /* 0x000000333b337221 */ /* 0x000fe20000000000 */
[----:B------:R-:W-:-:S04]  /*dc00*/  FADD R50, R60, R50 ;  /* 0x000000323c327221 */ /* 0x000fc80000000000 */
        /* <DEDUP_REMOVED lines=25> */
[----:B--2---:R-:W-:-:S03]  /*dda0*/  FADD R37, R73, R37 ;  /* 0x0000002549257221 */ /* 0x004fc60000000000 */
[----:B------:R2:W-:Y:S01]  /*ddb0*/  STL [R1+0x318], R38 ;  /* 0x0003182601007387 */ /* 0x0005e20000100800 */
[----:B---3--:R-:W-:-:S03]  /*ddc0*/  FADD R36, R74, R36 ;  /* 0x000000244a247221 */ /* 0x008fc60000000000 */
[----:B------:R3:W-:Y:S01]  /*ddd0*/  STL [R1+0x31c], R37 ;  /* 0x00031c2501007387 */ /* 0x0007e20000100800 */
[----:B----4-:R-:W-:-:S03]  /*dde0*/  FADD R35, R75, R35 ;  /* 0x000000234b237221 */ /* 0x010fc60000000000 */
[----:B------:R4:W-:Y:S01]  /*ddf0*/  STL [R1+0x320], R36 ;  /* 0x0003202401007387 */ /* 0x0009e20000100800 */
[----:B-----5:R-:W-:-:S03]  /*de00*/  FADD R34, R76, R34 ;  /* 0x000000224c227221 */ /* 0x020fc60000000000 */
        /* <DEDUP_REMOVED lines=24> */
[----:B0-----:R-:W5:Y:S01]  /*df90*/  LDL.LU R51, [R1+0x360] ;  /* 0x0003600001337983 */ /* 0x001f620000300800 */
[----:B------:R-:W-:-:S03]  /*dfa0*/  FADD R3, R89, R3 ;  /* 0x0000000359037221 */ /* 0x000fc60000000000 */
[----:B------:R0:W-:Y:S04]  /*dfb0*/  STL [R1+0x354], R0 ;  /* 0x0003540001007387 */ /* 0x0001e80000100800 */
[----:B-1----:R-:W5:Y:S04]  /*dfc0*/  LDL.LU R50, [R1+0x364] ;  /* 0x0003640001327983 */ /* 0x002f680000300800 */
        /* <DEDUP_REMOVED lines=181> */
[----:B------:R-:W-:Y:S01]  /*eb20*/  FADD R2, R150, R2 ;  /* 0x0000000296027221 */ /* 0x000fe20000000000 */
[----:B------:R-:W-:-:S05]  /*eb30*/  FADD R3, R3, R151 ;  /* 0x0000009703037221 */ /* 0x000fca0000000000 */
[----:B------:R0:W-:Y:S04]  /*eb40*/  STL [R1+0x454], R3 ;  /* 0x0004540301007387 */ /* 0x0001e80000100800 */
[----:B------:R0:W-:Y:S04]  /*eb50*/  STL [R1+0x44c], R0 ;  /* 0x00044c0001007387 */ /* 0x0001e80000100800 */
[----:B------:R0:W-:Y:S02]  /*eb60*/  STL [R1+0x450], R2 ;  /* 0x0004500201007387 */ /* 0x0001e40000100800 */
.L_x_32:
[----:B0-----:R-:W0:Y:S02]  /*eb70*/  LDC R0, c[0x0][0x28c] ;  /* 0x0000a300ff007b82 */ /* 0x001e240000000800 */
[----:B0-----:R-:W-:-:S13]  /*eb80*/  ISETP.GE.AND P1, PT, R0, 0x1, PT ;  /* 0x000000010000780c */ /* 0x001fda0003f26270 */
[----:B------:R-:W-:Y:S05]  /*eb90*/  @!P1 BRA `(.L_x_33) ;  /* 0x00000000005c9947 */ /* 0x000fea0003800000 */
[----:B------:R-:W-:-:S06]  /*eba0*/  UISETP.NE.AND UP0, UPT, UR24, 0x3, UPT ;  /* 0x000000031800788c */ /* 0x000fcc000bf05270 */
[----:B------:R-:W-:-:S13]  /*ebb0*/  PLOP3.LUT P1, PT, PT, PT, UP0, 0x80, 0x0 ;  /* 0x000000000000781c */ /* 0x000fda0003f2f008 */
[----:B------:R-:W-:Y:S05]  /*ebc0*/  @!P1 BRA `(.L_x_34) ;  /* 0x0000000000049947 */ /* 0x000fea0003800000 */
[----:B------:R-:W-:Y:S01]  /*ebd0*/  BPT.TRAP 0x1 ;  /* 0x000000040000795c */ /* 0x000fe20000300000 */
.L_x_34:
[----:B------:R-:W-:Y:S04]  /*ebe0*/  BSSY B0, `(.L_x_35) ;  /* 0x000000e000007945 */ /* 0x000fe80003800000 */
[----:B------:R-:W-:Y:S05]  /*ebf0*/  @!P0 BRA `(.L_x_36) ;  /* 0x0000000000308947 */ /* 0x000fea0003800000 */
[----:B------:R-:W4:Y:S01]  /*ec00*/  LDL R2, [R1+0x458] ;  /* 0x0004580001027983 */ /* 0x000f220000100800 */
[----:B------:R-:W-:-:S04]  /*ec10*/  UISETP.LT.AND UP0, UPT, UR9, 0x1, UPT ;  /* 0x000000010900788c */ /* 0x000fc8000bf01270 */
[----:B------:R-:W-:-:S04]  /*ec20*/  USEL UR8, UR9, 0x1, UP0 ;  /* 0x0000000109087887 */ /* 0x000fc80008000000 */
[----:B------:R-:W-:-:S04]  /*ec30*/  UIADD3 UR8, UR5, UR9, -UR8 ;  /* 0x0000000905087290 */ /* 0x000fc8000fffe808 */
[----:B------:R-:W-:-:S04]  /*ec40*/  UIMAD.WIDE.U32 UR6, UR8, -0x55555555, URZ ;  /* 0xaaaaaaab080678a5 */ /* 0x000fc8000f8e003f */
[----:B------:R-:W-:-:S04]  /*ec50*/  USHF.R.U32.HI UR6, URZ, 0x1, UR7 ;  /* 0x000000013f067899 */ /* 0x000fc80008011607 */
[----:B------:R-:W-:-:S04]  /*ec60*/  UIMAD UR8, UR6, -0x3, UR8 ;  /* 0xfffffffd060878a4 */ /* 0x000fc8000f8e0208 */
[----:B------:R-:W-:-:S04]  /*ec70*/  ULEA UR8, UR8, UR11, 0x3 ;  /* 0x0000000b08087291 */ /* 0x000fc8000f8e183f */
[----:B------:R-:W-:-:S06]  /*ec80*/  UIADD3 UR8, UR8, 0x18, URZ ;  /* 0x0000001808087890 */ /* 0x000fcc000fffe03f */
[----:B------:R-:W-:-:S05]  /*ec90*/  IMAD.U32 R0, RZ, RZ, UR8 ;  /* 0x00000008ff007e24 */ /* 0x000fca000f8e00ff */
[----:B----4-:R-:W-:-:S04]  /*eca0*/  PRMT R0, R2, 0x654, R0 ;  /* 0x0000065402007816 */ /* 0x010fc80000000000 */
[----:B------:R0:W-:Y:S03]  /*ecb0*/  SYNCS.ARRIVE.TRANS64.RED.A1T0 RZ, [R0+URZ], RZ ;  /* 0x000000ff00ff79a7 */ /* 0x0001e6000810043f */
.L_x_36:
[----:B------:R-:W-:Y:S05]  /*ecc0*/  BSYNC B0 ;  /* 0x0000000000007941 */ /* 0x000fea0003800000 */
.L_x_35:
[----:B------:R-:W-:-:S06]  /*ecd0*/  UISETP.GT.U32.AND UP0, UPT, UR13, 0x1, UPT ;  /* 0x000000010d00788c */ /* 0x000fcc000bf04070 */
[----:B------:R-:W-:-:S13]  /*ece0*/  PLOP3.LUT P1, PT, PT, PT, UP0, 0x80, 0x0 ;  /* 0x000000000000781c */ /* 0x000fda0003f2f008 */
[----:B------:R-:W-:Y:S05]  /*ecf0*/  @P1 BRA `(.L_x_33) ;  /* 0x0000000000041947 */ /* 0x000fea0003800000 */
[----:B------:R-:W-:Y:S01]  /*ed00*/  BPT.TRAP 0x1 ;  /* 0x000000040000795c */ /* 0x000fe20000300000 */
.L_x_33:
[----:B------:R-:W4:Y:S01]  /*ed10*/  LDL.LU R26, [R1+0x468] ;  /* 0x00046800011a7983 */ /* 0x000f220000300800 */
[----:B------:R-:W5:Y:S01]  /*ed20*/  LDC R3, c[0x0][0x288] ;  /* 0x0000a200ff037b82 */ /* 0x000f620000000800 */
[----:B------:R-:W0:Y:S01]  /*ed30*/  S2R R25, SR_TID.X ;  /* 0x0000000000197919 */ /* 0x000e220000002100 */
[----:B------:R-:W-:Y:S01]  /*ed40*/  UIADD3 UR8, UR9, UR5, URZ ;  /* 0x0000000509087290 */ /* 0x000fe2000fffe03f */
[----:B------:R-:W-:Y:S01]  /*ed50*/  ULDC UR6, c[0x0][0x284] ;  /* 0x0000a10000067ab9 */ /* 0x000fe20000000800 */
[----:B------:R-:W2:Y:S01]  /*ed60*/  LDL.LU R24, [R1+0x464] ;  /* 0x0004640001187983 */ /* 0x000ea20000300800 */
[----:B------:R-:W-:Y:S01]  /*ed70*/  USHF.R.S32.HI UR11, URZ, 0x1f, UR10 ;  /* 0x0000001f3f0b7899 */ /* 0x000fe2000801140a */
[----:B------:R-:W-:Y:S01]  /*ed80*/  IMAD.MOV.U32 R39, RZ, RZ, -0x1 ;  /* 0xffffffffff277424 */ /* 0x000fe200078e00ff */
[----:B------:R-:W-:Y:S01]  /*ed90*/  UISETP.GT.U32.AND UP0, UPT, UR8, 0x2, UPT ;  /* 0x000000020800788c */ /* 0x000fe2000bf04070 */
[----:B------:R-:W-:Y:S01]  /*eda0*/  ULDC.64 UR14, c[0x0][0x5d0] ;  /* 0x00017400000e7ab9 */ /* 0x000fe20000000a00 */
[----:B------:R-:W-:-:S02]  /*edb0*/  UISETP.GE.U32.AND UP1, UPT, UR9, 0x3, UPT ;  /* 0x000000030900788c */ /* 0x000fc4000bf26070 */
[----:B------:R-:W-:Y:S02]  /*edc0*/  UIMAD UR5, UR11, UR14, URZ ;  /* 0x0000000e0b0572a4 */ /* 0x000fe4000f8e023f */
[----:B------:R-:W-:Y:S01]  /*edd0*/  UISETP.LT.U32.AND UP0, UPT, UR9, 0x3, UP0 ;  /* 0x000000030900788c */ /* 0x000fe20008701070 */
[C---:B0-----:R-:W-:Y:S01]  /*ede0*/  LOP3.LUT R2, R25.reuse, 0x3, RZ, 0xc0, !PT ;  /* 0x0000000319027812 */ /* 0x041fe200078ec0ff */
[----:B------:R-:W-:Y:S01]  /*edf0*/  IMAD.SHL.U32 R30, R25, 0x2, RZ ;  /* 0x00000002191e7824 */ /* 0x000fe200078e00ff */
[----:B------:R-:W-:-:S03]  /*ee00*/  SHF.R.U32.HI R32, RZ, 0x7, R25 ;  /* 0x00000007ff207819 */ /* 0x000fc60000011619 */
[----:B-----5:R-:W-:Y:S01]  /*ee10*/  IMAD R2, R2, -0x2, R3 ;  /* 0xfffffffe02027824 */ /* 0x020fe200078e0203 */
[----:B------:R-:W-:Y:S02]  /*ee20*/  LOP3.LUT R32, R32, 0x1, RZ, 0xc0, !PT ;  /* 0x0000000120207812 */ /* 0x000fe400078ec0ff */
[----:B------:R-:W-:-:S03]  /*ee30*/  LOP3.LUT R30, R30, 0x6, RZ, 0xc0, !PT ;  /* 0x000000061e1e7812 */ /* 0x000fc600078ec0ff */
[----:B------:R-:W-:Y:S02]  /*ee40*/  IMAD.SHL.U32 R33, R32, 0x40, RZ ;  /* 0x0000004020217824 */ /* 0x000fe400078e00ff */
[----:B----4-:R-:W-:-:S04]  /*ee50*/  IMAD.WIDE R36, R26, 0x100, RZ ;  /* 0x000001001a247825 */ /* 0x010fc800078e02ff */
[----:B--2---:R-:W-:Y:S01]  /*ee60*/  IMAD.SHL.U32 R0, R24, 0x100, RZ ;  /* 0x0000010018007824 */ /* 0x004fe200078e00ff */
[----:B------:R-:W-:Y:S01]  /*ee70*/  PRMT R30, R30, 0x6540, R24 ;  /* 0x000065401e1e7816 */ /* 0x000fe20000000018 */
[----:B------:R-:W-:-:S03]  /*ee80*/  IMAD.U32 R24, RZ, RZ, UR14 ;  /* 0x0000000eff187e24 */ /* 0x000fc6000f8e00ff */
[----:B------:R-:W-:Y:S01]  /*ee90*/  ISETP.GE.AND P1, PT, R0, R3, PT ;  /* 0x000000030000720c */ /* 0x000fe20003f26270 */
[----:B------:R-:W-:Y:S01]  /*eea0*/  IMAD.IADD R0, R2, 0x1, -R0 ;  /* 0x0000000102007824 */ /* 0x000fe200078e0a00 */
[----:B------:R-:W-:Y:S02]  /*eeb0*/  SHF.R.U32.HI R2, RZ, 0x2, R25 ;  /* 0x00000002ff027819 */ /* 0x000fe40000011619 */
[----:B------:R-:W-:Y:S02]  /*eec0*/  LOP3.LUT R3, R25, 0x60, RZ, 0xc0, !PT ;  /* 0x0000006019037812 */ /* 0x000fe400078ec0ff */
[----:B------:R-:W-:Y:S02]  /*eed0*/  LOP3.LUT R2, R2, 0x7, RZ, 0xc0, !PT ;  /* 0x0000000702027812 */ /* 0x000fe400078ec0ff */
[----:B------:R-:W-:Y:S02]  /*eee0*/  SHF.R.U32.HI R3, RZ, 0x1, R3 ;  /* 0x00000001ff037819 */ /* 0x000fe40000011603 */
[----:B------:R-:W-:-:S02]  /*eef0*/  LOP3.LUT R33, R33, 0x40, R2, 0xe2, !PT ;  /* 0x0000004021217812 */ /* 0x000fc400078ee202 */
[----:B------:R-:W-:Y:S02]  /*ef00*/  IADD3 R2, RZ, -R3, -R2 ;  /* 0x80000003ff027210 */ /* 0x000fe40007ffe802 */
[----:B------:R-:W-:Y:S02]  /*ef10*/  SHF.R.S32.HI R31, RZ, 0x1f, R30 ;  /* 0x0000001fff1f7819 */ /* 0x000fe4000001141e */
[----:B------:R-:W-:Y:S01]  /*ef20*/  LOP3.LUT R33, R36, R33, R3, 0xfe, !PT ;  /* 0x0000002124217212 */ /* 0x000fe200078efe03 */
[----:B------:R-:W-:Y:S02]  /*ef30*/  IMAD R32, R32, -0x40, R2 ;  /* 0xffffffc020207824 */ /* 0x000fe400078e0202 */
[----:B------:R-:W-:Y:S02]  /*ef40*/  IMAD.SHL.U32 R2, R26, 0x100, RZ ;  /* 0x000001001a027824 */ /* 0x000fe400078e00ff */
[----:B------:R-:W-:-:S03]  /*ef50*/  IMAD.WIDE.U32 R24, R24, UR10, R30 ;  /* 0x0000000a18187c25 */ /* 0x000fc6000f8e001e */
[C---:B------:R-:W-:Y:S02]  /*ef60*/  IADD3 R32, -R2.reuse, UR6, R32 ;  /* 0x0000000602207c10 */ /* 0x040fe4000fffe120 */
[----:B------:R-:W-:Y:S01]  /*ef70*/  ISETP.GE.OR P1, PT, R2, UR6, P1 ;  /* 0x0000000602007c0c */ /* 0x000fe20008f26670 */
[----:B------:R-:W-:-:S04]  /*ef80*/  UIMAD.WIDE.U32 UR6, UR8, -0x55555555, URZ ;  /* 0xaaaaaaab080678a5 */ /* 0x000fc8000f8e003f */
[----:B------:R-:W-:Y:S02]  /*ef90*/  USHF.R.U32.HI UR6, URZ, 0x1, UR7 ;  /* 0x000000013f067899 */ /* 0x000fe40008011607 */
[----:B------:R-:W-:Y:S02]  /*efa0*/  UIMAD UR7, UR10, UR15, UR5 ;  /* 0x0000000f0a0772a4 */ /* 0x000fe4000f8e0205 */
[----:B------:R-:W-:-:S04]  /*efb0*/  USEL UR5, URZ, 0x1, !UP0 ;  /* 0x000000013f057887 */ /* 0x000fc8000c000000 */
[----:B------:R-:W-:Y:S01]  /*efc0*/  ULOP3.LUT UR4, UR4, UR5, URZ, 0x3c, !UPT ;  /* 0x0000000504047292 */ /* 0x000fe2000f8e3c3f */
[----:B------:R-:W-:Y:S01]  /*efd0*/  VIADD R25, R25, UR7 ;  /* 0x0000000719197c36 */ /* 0x000fe20008000000 */
[----:B------:R-:W-:Y:S02]  /*efe0*/  UIMAD UR5, UR6, -0x3, UR8 ;  /* 0xfffffffd060578a4 */ /* 0x000fe4000f8e0208 */
[----:B------:R-:W-:Y:S01]  /*eff0*/  @UP1 ULOP3.LUT UR4, UR4, 0x1, UR6, 0x78, !UPT ;  /* 0x0000000104041892 */ /* 0x000fe2000f8e7806 */
[----:B------:R-:W-:Y:S11]  /*f000*/  @P1 BRA `(.L_x_37) ;  /* 0x0000012400bc1947 */ /* 0x000ff60003800000 */
[----:B------:R-:W0:Y:S01]  /*f010*/  LDC.64 R26, c[0x0][0x5c8] ;  /* 0x00017200ff1a7b82 */ /* 0x000e220000000a00 */
[----:B------:R-:W-:Y:S01]  /*f020*/  ULDC.64 UR6, c[0x0][0x5c0] ;  /* 0x0001700000067ab9 */ /* 0x000fe20000000a00 */
[----:B------:R-:W-:Y:S01]  /*f030*/  BSSY B0, `(.L_x_37) ;  /* 0x000126c000007945 */ /* 0x000fe20003800000 */
[-C--:B0-----:R-:W-:Y:S01]  /*f040*/  IMAD R2, R37, R26.reuse, RZ ;  /* 0x0000001a25027224 */ /* 0x081fe200078e02ff */
[----:B------:R-:W-:Y:S01]  /*f050*/  SHF.L.U64.HI R34, R26, 0x3, R27 ;  /* 0x000000031a227819 */ /* 0x000fe2000001021b */
[----:B------:R-:W-:-:S04]  /*f060*/  IMAD.WIDE.U32 R24, R33, R26, R24 ;  /* 0x0000001a21187225 */ /* 0x000fc800078e0018 */
[----:B------:R-:W-:Y:S01]  /*f070*/  IMAD R2, R33, R27, R2 ;  /* 0x0000001b21027224 */ /* 0x000fe200078e0202 */
[C---:B------:R-:W-:Y:S01]  /*f080*/  LEA R28, P2, R26.reuse, R24, 0x7 ;  /* 0x000000181a1c7211 */ /* 0x040fe200078438ff */
[----:B------:R-:W-:Y:S02]  /*f090*/  IMAD.SHL.U32 R35, R26, 0x8, RZ ;  /* 0x000000081a237824 */ /* 0x000fe400078e00ff */
[----:B------:R-:W-:Y:S01]  /*f0a0*/  IMAD.IADD R25, R25, 0x1, R2 ;  /* 0x0000000119197824 */ /* 0x000fe200078e0202 */
[C---:B------:R-:W-:Y:S02]  /*f0b0*/  IADD3 R2, P1, R24.reuse, UR6, RZ ;  /* 0x0000000618027c10 */ /* 0x040fe4000ff3e0ff */
[----:B------:R-:W-:Y:S02]  /*f0c0*/  IADD3 R24, P5, P6, R24, UR6, R35 ;  /* 0x0000000618187c10 */ /* 0x000fe4000febe023 */
[----:B------:R-:W-:Y:S02]  /*f0d0*/  LEA.HI.X R29, R26, R25, R27, 0x7, P2 ;  /* 0x000000191a1d7211 */ /* 0x000fe400010f3c1b */
[----:B------:R-:W-:-:S02]  /*f0e0*/  IADD3.X R3, R25, UR7, RZ, P1, !PT ;  /* 0x0000000719037c10 */ /* 0x000fc40008ffe4ff */
[--C-:B------:R-:W-:Y:S02]  /*f0f0*/  IADD3.X R25, R25, UR7, R34.reuse, P5, P6 ;  /* 0x0000000719197c10 */ /* 0x100fe4000afec422 */
[----:B------:R-:W-:Y:S02]  /*f100*/  FSETP.NEU.AND P5, PT, RZ, UR23, PT ;  /* 0x00000017ff007c0b */ /* 0x000fe4000bfad000 */
[C---:B------:R-:W-:Y:S02]  /*f110*/  IADD3 R26, P2, P3, R28.reuse, UR6, R35 ;  /* 0x000000061c1a7c10 */ /* 0x040fe4000fb5e023 */
[----:B------:R-:W-:Y:S02]  /*f120*/  IADD3 R28, P1, R28, UR6, RZ ;  /* 0x000000061c1c7c10 */ /* 0x000fe4000ff3e0ff */
[C---:B------:R-:W-:Y:S02]  /*f130*/  IADD3.X R27, R29.reuse, UR7, R34, P2, P3 ;  /* 0x000000071d1b7c10 */ /* 0x040fe400097e6422 */
[----:B------:R-:W-:-:S05]  /*f140*/  IADD3.X R29, R29, UR7, RZ, P1, !PT ;  /* 0x000000071d1d7c10 */ /* 0x000fca0008ffe4ff */
[----:B------:R-:W-:Y:S05]  /*f150*/  @!P5 BRA `(.L_x_38) ;  /* 0x000000d800fcd947 */ /* 0x000fea0003800000 */
[----:B------:R-:W-:Y:S01]  /*f160*/  ULDC.64 UR6, c[0x0][0x5b8] ;  /* 0x00016e0000067ab9 */ /* 0x000fe20000000a00 */
[----:B------:R-:W-:Y:S01]  /*f170*/  BSSY B1, `(.L_x_39) ;  /* 0x0000013000017945 */ /* 0x000fe20003800000 */
[----:B------:R-:W-:Y:S01]  /*f180*/  IMAD.U32 R34, RZ, RZ, UR6 ;  /* 0x00000006ff227e24 */ /* 0x000fe2000f8e00ff */
[----:B------:R-:W-:-:S03]  /*f190*/  UIMAD UR6, UR11, UR6, URZ ;  /* 0x000000060b0672a4 */ /* 0x000fc6000f8e023f */
[----:B------:R-:W-:Y:S01]  /*f1a0*/  IMAD.WIDE.U32 R30, R34, UR10, R30 ;  /* 0x0000000a221e7c25 */ /* 0x000fe2000f8e001e */
[----:B------:R-:W-:-:S03]  /*f1b0*/  UIMAD UR6, UR10, UR7, UR6 ;  /* 0x000000070a0672a4 */ /* 0x000fc6000f8e0206 */
[----:B------:R-:W-:Y:S01]  /*f1c0*/  IMAD.MOV.U32 R34, RZ, RZ, R30 ;  /* 0x000000ffff227224 */ /* 0x000fe200078e001e */
[----:B------:R-:W-:Y:S02]  /*f1d0*/  ULDC.64 UR10, c[0x0][0x5a8] ;  /* 0x00016a00000a7ab9 */ /* 0x000fe40000000a00 */
[----:B------:R-:W-:Y:S01]  /*f1e0*/  VIADD R35, R31, UR6 ;  /* 0x000000061f237c36 */ /* 0x000fe20008000000 */
[----:B------:R-:W-:Y:S02]  /*f1f0*/  ULDC.64 UR6, c[0x0][0x5b0] ;  /* 0x00016c0000067ab9 */ /* 0x000fe40000000a00 */
[----:B------:R-:W-:Y:S02]  /*f200*/  IMAD R38, R37, UR6, RZ ;  /* 0x0000000625267c24 */ /* 0x000fe4000f8e02ff */
[----:B------:R-:W-:-:S04]  /*f210*/  IMAD.WIDE.U32 R30, R33, UR6, R34 ;  /* 0x00000006211e7c25 */ /* 0x000fc8000f8e0022 */
[----:B------:R-:W-:Y:S01]  /*f220*/  IMAD R38, R33, UR7, R38 ;  /* 0x0000000721267c24 */ /* 0x000fe2000f8e0226 */
[----:B------:R-:W-:-:S04]  /*f230*/  IADD3 R30, P1, R30, UR10, RZ ;  /* 0x0000000a1e1e7c10 */ /* 0x000fc8000ff3e0ff */
[--C-:B------:R-:W-:Y:S02]  /*f240*/  IADD3.X R31, R31, UR11, R38.reuse, P1, !PT ;  /* 0x0000000b1f1f7c10 */ /* 0x100fe40008ffe426 */
[----:B------:R-:W-:Y:S02]  /*f250*/  ISETP.GE.AND P1, PT, R32, 0x1, PT ;  /* 0x000000012000780c */ /* 0x000fe40003f26270 */
[----:B------:R-:W-:Y:S02]  /*f260*/  PRMT R38, RZ, 0x7610, R38 ;  /* 0x00007610ff267816 */ /* 0x000fe40000000026 */
[----:B------:R-:W-:-:S13]  /*f270*/  ISETP.LT.OR P2, PT, R0, 0x1, !P1 ;  /* 0x000000010000780c */ /* 0x000fda0004f41670 */
[----:B------:R-:W-:Y:S05]  /*f280*/  @P2 BRA `(.L_x_40) ;  /* 0x0000000000042947 */ /* 0x000fea0003800000 */
[----:B------:R0:W5:Y:S02]  /*f290*/  LDG.E.U8 R38, desc[UR20][R30.64] ;  /* 0x000000141e267981 */ /* 0x000164000c1e1100 */
.L_x_40:
[----:B------:R-:W-:Y:S05]  /*f2a0*/  BSYNC B1 ;  /* 0x0000000000017941 */ /* 0x000fea0003800000 */
.L_x_39:
[----:B-----5:R-:W-:Y:S01]  /*f2b0*/  LOP3.LUT R38, R38, 0xff, RZ, 0xc0, !PT ;  /* 0x000000ff26267812 */ /* 0x020fe200078ec0ff */
[----:B------:R-:W-:Y:S03]  /*f2c0*/  BSSY B1, `(.L_x_41) ;  /* 0x000000b000017945 */ /* 0x000fe60003800000 */
[----:B------:R-:W-:-:S05]  /*f2d0*/  F2FP.F16.E4M3.UNPACK_B R38, R38 ;  /* 0x00000026ff26723e */ /* 0x000fca00020006ff */
[----:B------:R-:W-:-:S05]  /*f2e0*/  HADD2.F32 R38, -RZ, R38.H0_H0 ;  /* 0x20000026ff267230 */ /* 0x000fca0000004100 */
[----:B------:R-:W-:-:S04]  /*f2f0*/  FMUL R38, R38, UR23 ;  /* 0x0000001726267c20 */ /* 0x000fc80008400000 */
[----:B------:R-:W-:-:S05]  /*f300*/  FFMA R4, R4, UR22, R38 ;  /* 0x0000001604047c23 */ /* 0x000fca0008000026 */
[----:B------:R-:W-:-:S05]  /*f310*/  F2FP.SATFINITE.E4M3.F32.PACK_AB_MERGE_C R4, RZ, R4, RZ ;  /* 0x00000004ff04723e */ /* 0x000fca00048070ff */
[----:B------:R2:W-:Y:S01]  /*f320*/  @!P2 STG.E.U8 desc[UR20][R2.64], R4 ;  /* 0x000000040200a986 */ /* 0x0005e2000c101114 */
[----:B------:R-:W-:Y:S02]  /*f330*/  ISETP.LT.OR P2, PT, R0, 0x2, !P1 ;  /* 0x000000020000780c */ /* 0x000fe40004f41670 */
[----:B--2---:R-:W-:-:S11]  /*f340*/  PRMT R4, RZ, 0x7610, R4 ;  /* 0x00007610ff047816 */ /* 0x004fd60000000004 */
[----:B------:R-:W-:Y:S05]  /*f350*/  @P2 BRA `(.L_x_42) ;  /* 0x0000000000042947 */ /* 0x000fea0003800000 */
[----:B------:R2:W5:Y:S02]  /*f360*/  LDG.E.U8 R4, desc[UR20][R30.64+0x1] ;  /* 0x000001141e047981 */ /* 0x000564000c1e1100 */
.L_x_42:
[----:B------:R-:W-:Y:S05]  /*f370*/  BSYNC B1 ;  /* 0x0000000000017941 */ /* 0x000fea0003800000 */
.L_x_41:
        /* <DEDUP_REMOVED lines=8> */
[----:B------:R-:W-:-:S05]  /*f400*/  IADD3 R4, P2, R33, 0x8, RZ ;  /* 0x0000000821047810 */ /* 0x000fca0007f5e0ff */
[----:B----4-:R-:W-:-:S04]  /*f410*/  IMAD.X R5, RZ, RZ, R37, P2 ;  /* 0x000000ffff057224 */ /* 0x010fc800010e0625 */
[----:B------:R-:W-:-:S04]  /*f420*/  IMAD R5, R5, UR6, RZ ;  /* 0x0000000605057c24 */ /* 0x000fc8000f8e02ff */
[C---:B------:R-:W-:Y:S02]  /*f430*/  IMAD R38, R4.reuse, UR7, R5 ;  /* 0x0000000704267c24 */ /* 0x040fe4000f8e0205 */
[----:B------:R-:W-:-:S03]  /*f440*/  IMAD.WIDE.U32 R4, R4, UR6, R34 ;  /* 0x0000000604047c25 */ /* 0x000fc6000f8e0022 */
[----:B------:R-:W-:-:S04]  /*f450*/  IADD3 R4, P2, R4, UR10, RZ ;  /* 0x0000000a04047c10 */ /* 0x000fc8000ff5e0ff */
[--C-:B------:R-:W-:Y:S02]  /*f460*/  IADD3.X R5, R5, UR11, R38.reuse, P2, !PT ;  /* 0x0000000b05057c10 */ /* 0x100fe400097fe426 */
[----:B------:R-:W-:Y:S02]  /*f470*/  ISETP.GE.AND P2, PT, R32, 0x9, PT ;  /* 0x000000092000780c */ /* 0x000fe40003f46270 */
[----:B------:R-:W-:Y:S02]  /*f480*/  PRMT R38, RZ, 0x7610, R38 ;  /* 0x00007610ff267816 */ /* 0x000fe40000000026 */
[----:B------:R-:W-:-:S13]  /*f490*/  ISETP.LT.OR P3, PT, R0, 0x1, !P2 ;  /* 0x000000010000780c */ /* 0x000fda0005761670 */
[----:B------:R-:W-:Y:S05]  /*f4a0*/  @P3 BRA `(.L_x_44) ;  /* 0x0000000000043947 */ /* 0x000fea0003800000 */
[----:B------:R4:W5:Y:S02]  /*f4b0*/  LDG.E.U8 R38, desc[UR20][R4.64] ;  /* 0x0000001404267981 */ /* 0x000964000c1e1100 */
.L_x_44:
[----:B------:R-:W-:Y:S05]  /*f4c0*/  BSYNC B1 ;  /* 0x0000000000017941 */ /* 0x000fea0003800000 */
.L_x_43:
        /* <DEDUP_REMOVED lines=9> */
[----:B0-----:R-:W-:-:S11]  /*f560*/  PRMT R6, RZ, 0x7610, R6 ;  /* 0x00007610ff067816 */ /* 0x001fd60000000006 */
[----:B------:R-:W-:Y:S05]  /*f570*/  @P3 BRA `(.L_x_46) ;  /* 0x0000000000043947 */ /* 0x000fea0003800000 */
[----:B------:R0:W5:Y:S02]  /*f580*/  LDG.E.U8 R6, desc[UR20][R4.64+0x1] ;  /* 0x0000011404067981 */ /* 0x000164000c1e1100 */
.L_x_46:
[----:B------:R-:W-:Y:S05]  /*f590*/  BSYNC B1 ;  /* 0x0000000000017941 */ /* 0x000fea0003800000 */
.L_x_45:
[----:B-----5:R-:W-:Y:S01]  /*f5a0*/  LOP3.LUT R6, R6, 0xff, RZ, 0xc0, !PT ;  /* 0x000000ff06067812 */ /* 0x020fe200078ec0ff */
[----:B------:R-:W-:Y:S01]  /*f5b0*/  BSSY B1, `(.L_x_47) ;  /* 0x000000b000017945 */ /* 0x000fe20003800000 */
[----:B------:R-:W-:Y:S02]  /*f5c0*/  ISETP.LT.OR P5, PT, R0, 0x9, !P1 ;  /* 0x000000090000780c */ /* 0x000fe40004fa1670 */
[----:B------:R-:W-:-:S05]  /*f5d0*/  F2FP.F16.E4M3.UNPACK_B R6, R6 ;  /* 0x00000006ff06723e */ /* 0x000fca00020006ff */
[----:B------:R-:W-:-:S05]  /*f5e0*/  HADD2.F32 R6, -RZ, R6.H0_H0 ;  /* 0x20000006ff067230 */ /* 0x000fca0000004100 */
[----:B------:R-:W-:-:S04]  /*f5f0*/  FMUL R6, R6, UR23 ;  /* 0x0000001706067c20 */ /* 0x000fc80008400000 */
[--C-:B------:R-:W-:Y:S01]  /*f600*/  FFMA R7, R7, UR22, R6.reuse ;  /* 0x0000001607077c23 */ /* 0x100fe20008000006 */
[----:B------:R-:W-:-:S04]  /*f610*/  PRMT R6, RZ, 0x7610, R6 ;  /* 0x00007610ff067816 */ /* 0x000fc80000000006 */
[----:B------:R-:W-:-:S05]  /*f620*/  F2FP.SATFINITE.E4M3.F32.PACK_AB_MERGE_C R7, RZ, R7, RZ ;  /* 0x00000007ff07723e */ /* 0x000fca00048070ff */
[----:B------:R0:W-:Y:S01]  /*f630*/  @!P3 STG.E.U8 desc[UR20][R24.64+0x1], R7 ;  /* 0x000001071800b986 */ /* 0x0001e2000c101114 */
[----:B------:R-:W-:Y:S05]  /*f640*/  @P5 BRA `(.L_x_48) ;  /* 0x0000000000045947 */ /* 0x000fea0003800000 */
[----:B------:R0:W5:Y:S02]  /*f650*/  LDG.E.U8 R6, desc[UR20][R30.64+0x8] ;  /* 0x000008141e067981 */ /* 0x000164000c1e1100 */
.L_x_48:
[----:B------:R-:W-:Y:S05]  /*f660*/  BSYNC B1 ;  /* 0x0000000000017941 */ /* 0x000fea0003800000 */
.L_x_47:
        /* <DEDUP_REMOVED lines=12> */
.L_x_50:
[----:B------:R-:W-:Y:S05]  /*f730*/  BSYNC B1 ;  /* 0x0000000000017941 */ /* 0x000fea0003800000 */
.L_x_49:
        /* <DEDUP_REMOVED lines=12> */
.L_x_52:
[----:B------:R-:W-:Y:S05]  /*f800*/  BSYNC B1 ;  /* 0x0000000000017941 */ /* 0x000fea0003800000 */
.L_x_51:
        /* <DEDUP_REMOVED lines=12> */
.L_x_54:
[----:B------:R-:W-:Y:S05]  /*f8d0*/  BSYNC B1 ;  /* 0x0000000000017941 */ /* 0x000fea0003800000 */
.L_x_53:
        /* <DEDUP_REMOVED lines=12> */
.L_x_56:
[----:B------:R-:W-:Y:S05]  /*f9a0*/  BSYNC B1 ;  /* 0x0000000000017941 */ /* 0x000fea0003800000 */
.L_x_55:
        /* <DEDUP_REMOVED lines=12> */
.L_x_58:
[----:B------:R-:W-:Y:S05]  /*fa70*/  BSYNC B1 ;  /* 0x0000000000017941 */ /* 0x000fea0003800000 */
.L_x_57:
        /* <DEDUP_REMOVED lines=12> */
.L_x_60:
[----:B------:R-:W-:Y:S05]  /*fb40*/  BSYNC B1 ;  /* 0x0000000000017941 */ /* 0x000fea0003800000 */
.L_x_59:
        /* <DEDUP_REMOVED lines=12> */
.L_x_62:
[----:B------:R-:W-:Y:S05]  /*fc10*/  BSYNC B1 ;  /* 0x0000000000017941 */ /* 0x000fea0003800000 */
.L_x_61:
        /* <DEDUP_REMOVED lines=12> */
.L_x_64:
[----:B------:R-:W-:Y:S05]  /*fce0*/  BSYNC B1 ;  /* 0x0000000000017941 */ /* 0x000fea0003800000 */
.L_x_63:
        /* <DEDUP_REMOVED lines=12> */
.L_x_66:
[----:B------:R-:W-:Y:S05]  /*fdb0*/  BSYNC B1 ;  /* 0x0000000000017941 */ /* 0x000fea0003800000 */
.L_x_65:
        /* <DEDUP_REMOVED lines=12> */
.L_x_68:
[----:B------:R-:W-:Y:S05]  /*fe80*/  BSYNC B1 ;  /* 0x0000000000017941 */ /* 0x000fea0003800000 */
.L_x_67:
        /* <DEDUP_REMOVED lines=12> */
.L_x_70:
[----:B------:R-:W-:Y:S05]  /*ff50*/  BSYNC B1 ;  /* 0x0000000000017941 */ /* 0x000fea0003800000 */
.L_x_69:
        /* <DEDUP_REMOVED lines=12> */
.L_x_72:
[----:B------:R-:W-:Y:S05]  /*10020*/  BSYNC B1 ;  /* 0x0000000000017941 */ /* 0x000fea0003800000 */
.L_x_71:
        /* <DEDUP_REMOVED lines=12> */
.L_x_74:
[----:B------:R-:W-:Y:S05]  /*100f0*/  BSYNC B1 ;  /* 0x0000000000017941 */ /* 0x000fea0003800000 */
.L_x_73:
        /* <DEDUP_REMOVED lines=12> */
.L_x_76:
[----:B------:R-:W-:Y:S05]  /*101c0*/  BSYNC B1 ;  /* 0x0000000000017941 */ /* 0x000fea0003800000 */
.L_x_75:
        /* <DEDUP_REMOVED lines=12> */
.L_x_78:
[----:B------:R-:W-:Y:S05]  /*10290*/  BSYNC B1 ;  /* 0x0000000000017941 */ /* 0x000fea0003800000 */
.L_x_77:
        /* <DEDUP_REMOVED lines=12> */
.L_x_80:
[----:B------:R-:W-:Y:S05]  /*10360*/  BSYNC B1 ;  /* 0x0000000000017941 */ /* 0x000fea0003800000 */
.L_x_79:
        /* <DEDUP_REMOVED lines=12> */
.L_x_82:
[----:B------:R-:W-:Y:S05]  /*10430*/  BSYNC B1 ;  /* 0x0000000000017941 */ /* 0x000fea0003800000 */
.L_x_81:
        /* <DEDUP_REMOVED lines=12> */
.L_x_84:
[----:B------:R-:W-:Y:S05]  /*10500*/  BSYNC B1 ;  /* 0x0000000000017941 */ /* 0x000fea0003800000 */
.L_x_83:
        /* <DEDUP_REMOVED lines=12> */
.L_x_86:
[----:B------:R-:W-:Y:S05]  /*105d0*/  BSYNC B1 ;  /* 0x0000000000017941 */ /* 0x000fea0003800000 */
.L_x_85:
        /* <DEDUP_REMOVED lines=12> */
.L_x_88:
[----:B------:R-:W-:Y:S05]  /*106a0*/  BSYNC B1 ;  /* 0x0000000000017941 */ /* 0x000fea0003800000 */
.L_x_87:
        /* <DEDUP_REMOVED lines=12> */
.L_x_90:
[----:B------:R-:W-:Y:S05]  /*10770*/  BSYNC B1 ;  /* 0x0000000000017941 */ /* 0x000fea0003800000 */
.L_x_89:
        /* <DEDUP_REMOVED lines=12> */
.L_x_92:
[----:B------:R-:W-:Y:S05]  /*10840*/  BSYNC B1 ;  /* 0x0000000000017941 */ /* 0x000fea0003800000 */
.L_x_91:
        /* <DEDUP_REMOVED lines=12> */
.L_x_94:
[----:B------:R-:W-:Y:S05]  /*10910*/  BSYNC B1 ;  /* 0x0000000000017941 */ /* 0x000fea0003800000 */
.L_x_93:
        /* <DEDUP_REMOVED lines=12> */
.L_x_96:
[----:B------:R-:W-:Y:S05]  /*109e0*/  BSYNC B1 ;  /* 0x0000000000017941 */ /* 0x000fea0003800000 */
.L_x_95:
        /* <DEDUP_REMOVED lines=12> */
.L_x_98:
[----:B------:R-:W-:Y:S05]  /*10ab0*/  BSYNC B1 ;  /* 0x0000000000017941 */ /* 0x000fea0003800000 */
.L_x_97:
        /* <DEDUP_REMOVED lines=12> */
.L_x_100:
[----:B------:R-:W-:Y:S05]  /*10b80*/  BSYNC B1 ;  /* 0x0000000000017941 */ /* 0x000fea0003800000 */
.L_x_99:
        /* <DEDUP_REMOVED lines=12> */
.L_x_102:
[----:B------:R-:W-:Y:S05]  /*10c50*/  BSYNC B1 ;  /* 0x0000000000017941 */ /* 0x000fea0003800000 */
.L_x_101:
        /* <DEDUP_REMOVED lines=12> */
.L_x_104:
[----:B------:R-:W-:Y:S05]  /*10d20*/  BSYNC B1 ;  /* 0x0000000000017941 */ /* 0x000fea0003800000 */
.L_x_103:
        /* <DEDUP_REMOVED lines=12> */
.L_x_106:
[----:B------:R-:W-:Y:S05]  /*10df0*/  BSYNC B1 ;  /* 0x0000000000017941 */ /* 0x000fea0003800000 */
.L_x_105:
        /* <DEDUP_REMOVED lines=12> */
.L_x_108:
[----:B------:R-:W-:Y:S05]  /*10ec0*/  BSYNC B1 ;  /* 0x0000000000017941 */ /* 0x000fea0003800000 */
.L_x_107:
        /* <DEDUP_REMOVED lines=12> */
.L_x_110:
[----:B------:R-:W-:Y:S05]  /*10f90*/  BSYNC B1 ;  /* 0x0000000000017941 */ /* 0x000fea0003800000 */
.L_x_109:
        /* <DEDUP_REMOVED lines=12> */
.L_x_112:
[----:B------:R-:W-:Y:S05]  /*11060*/  BSYNC B1 ;  /* 0x0000000000017941 */ /* 0x000fea0003800000 */
.L_x_111:
        /* <DEDUP_REMOVED lines=12> */
.L_x_114:
[----:B------:R-:W-:Y:S05]  /*11130*/  BSYNC B1 ;  /* 0x0000000000017941 */ /* 0x000fea0003800000 */
.L_x_113:
        /* <DEDUP_REMOVED lines=12> */
.L_x_116:
[----:B------:R-:W-:Y:S05]  /*11200*/  BSYNC B1 ;  /* 0x0000000000017941 */ /* 0x000fea0003800000 */
.L_x_115:
        /* <DEDUP_REMOVED lines=12> */
.L_x_118:
[----:B------:R-:W-:Y:S05]  /*112d0*/  BSYNC B1 ;  /* 0x0000000000017941 */ /* 0x000fea0003800000 */
.L_x_117:
        /* <DEDUP_REMOVED lines=12> */
.L_x_120:
[----:B------:R-:W-:Y:S05]  /*113a0*/  BSYNC B1 ;  /* 0x0000000000017941 */ /* 0x000fea0003800000 */
.L_x_119:
        /* <DEDUP_REMOVED lines=12> */
.L_x_122:
[----:B------:R-:W-:Y:S05]  /*11470*/  BSYNC B1 ;  /* 0x0000000000017941 */ /* 0x000fea0003800000 */
.L_x_121:
[----:B-----5:R-:W-:Y:S01]  /*11480*/  LOP3.LUT R6, R6, 0xff, RZ, 0xc0, !PT ;  /* 0x000000ff06067812 */ /* 0x020fe200078ec0ff */
[----:B------:R-:W-:Y:S01]  /*11490*/  BSSY B1, `(.L_x_123) ;  /* 0x000000b000017945 */ /* 0x000fe20003800000 */
[----:B------:R-:W-:Y:S02]  /*114a0*/  ISETP.LT.OR P5, PT, R0, 0x51, !P2 ;  /* 0x000000510000780c */ /* 0x000fe400057a1670 */
[----:B------:R-:W-:-:S05]  /*114b0*/  F2FP.F16.E4M3.UNPACK_B R6, R6 ;  /* 0x00000006ff06723e */ /* 0x000fca00020006ff */
[----:B------:R-:W-:-:S05]  /*114c0*/  HADD2.F32 R6, -RZ, R6.H0_H0 ;  /* 0x20000006ff067230 */ /* 0x000fca0000004100 */
[----:B------:R-:W-:-:S04]  /*114d0*/  FMUL R6, R6, UR23 ;  /* 0x0000001706067c20 */ /* 0x000fc80008400000 */
[----:B------:R-:W-:-:S05]  /*114e0*/  FFMA R6, R173, UR22, R6 ;  /* 0x00000016ad067c23 */ /* 0x000fca0008000006 */
[----:B0-----:R-:W-:Y:S02]  /*114f0*/  F2FP.SATFINITE.E4M3.F32.PACK_AB_MERGE_C R7, RZ, R6, RZ ;  /* 0x00000006ff07723e */ /* 0x001fe400048070ff */
[----:B------:R-:W-:-:S03]  /*11500*/  PRMT R6, RZ, 0x7610, R6 ;  /* 0x00007610ff067816 */ /* 0x000fc60000000006 */
[----:B------:R0:W-:Y:S01]  /*11510*/  @!P3 STG.E.U8 desc[UR20][R2.64+0x51], R7 ;  /* 0x000051070200b986 */ /* 0x0001e2000c101114 */
[----:B------:R-:W-:Y:S05]  /*11520*/  @P5 BRA `(.L_x_124) ;  /* 0x0000000000045947 */ /* 0x000fea0003800000 */
[----:B------:R0:W5:Y:S02]  /*11530*/  LDG.E.U8 R6, desc[UR20][R4.64+0x50] ;  /* 0x0000501404067981 */ /* 0x000164000c1e1100 */
.L_x_124:
[----:B------:R-:W-:Y:S05]  /*11540*/  BSYNC B1 ;  /* 0x0000000000017941 */ /* 0x000fea0003800000 */
.L_x_123:
        /* <DEDUP_REMOVED lines=12> */
.L_x_126:
[----:B------:R-:W-:Y:S05]  /*11610*/  BSYNC B1 ;  /* 0x0000000000017941 */ /* 0x000fea0003800000 */
.L_x_125:
        /* <DEDUP_REMOVED lines=12> */
.L_x_128:
[----:B------:R-:W-:Y:S05]  /*116e0*/  BSYNC B1 ;  /* 0x0000000000017941 */ /* 0x000fea0003800000 */
.L_x_127:
[----:B-----5:R-:W-:Y:S01]  /*116f0*/  LOP3.LUT R6, R6, 0xff, RZ, 0xc0, !PT ;  /* 0x000000ff06067812 */ /* 0x020fe200078ec0ff */
[----:B------:R-:W-:Y:S01]  /*11700*/  BSSY B1, `(.L_x_129) ;  /* 0x000000b000017945 */ /* 0x000fe20003800000 */
[----:B------:R-:W-:Y:S02]  /*11710*/  ISETP.LT.OR P3, PT, R0, 0x5a, !P1 ;  /* 0x0000005a0000780c */ /* 0x000fe40004f61670 */
[----:B------:R-:W-:-:S05]  /*11720*/  F2FP.F16.E4M3.UNPACK_B R6, R6 ;  /* 0x00000006ff06723e */ /* 0x000fca00020006ff */
[----:B------:R-:W-:-:S05]  /*11730*/  HADD2.F32 R6, -RZ, R6.H0_H0 ;  /* 0x20000006ff067230 */ /* 0x000fca0000004100 */
[----:B0-----:R-:W-:Y:S01]  /*11740*/  FMUL R7, R6, UR23 ;  /* 0x0000001706077c20 */ /* 0x001fe20008400000 */
[----:B------:R-:W-:-:S03]  /*11750*/  PRMT R6, RZ, 0x7610, R6 ;  /* 0x00007610ff067816 */ /* 0x000fc60000000006 */
[----:B------:R-:W-:-:S05]  /*11760*/  FFMA R7, R176, UR22, R7 ;  /* 0x00000016b0077c23 */ /* 0x000fca0008000007 */
[----:B------:R-:W-:-:S05]  /*11770*/  F2FP.SATFINITE.E4M3.F32.PACK_AB_MERGE_C R7, RZ, R7, RZ ;  /* 0x00000007ff07723e */ /* 0x000fca00048070ff */
[----:B------:R0:W-:Y:S01]  /*11780*/  @!P5 STG.E.U8 desc[UR20][R2.64+0x58], R7 ;  /* 0x000058070200d986 */ /* 0x0001e2000c101114 */
[----:B------:R-:W-:Y:S05]  /*11790*/  @P3 BRA `(.L_x_130) ;  /* 0x0000000000043947 */ /* 0x000fea0003800000 */
[----:B------:R0:W5:Y:S02]  /*117a0*/  LDG.E.U8 R6, desc[UR20][R30.64+0x59] ;  /* 0x000059141e067981 */ /* 0x000164000c1e1100 */
.L_x_130:
[----:B------:R-:W-:Y:S05]  /*117b0*/  BSYNC B1 ;  /* 0x0000000000017941 */ /* 0x000fea0003800000 */
.L_x_129:
        /* <DEDUP_REMOVED lines=12> */
.L_x_132:
[----:B------:R-:W-:Y:S05]  /*11880*/  BSYNC B1 ;  /* 0x0000000000017941 */ /* 0x000fea0003800000 */
.L_x_131:
        /* <DEDUP_REMOVED lines=12> */
.L_x_134:
[----:B------:R-:W-:Y:S05]  /*11950*/  BSYNC B1 ;  /* 0x0000000000017941 */ /* 0x000fea0003800000 */
.L_x_133:
        /* <DEDUP_REMOVED lines=12> */
.L_x_136:
[----:B------:R-:W-:Y:S05]  /*11a20*/  BSYNC B1 ;  /* 0x0000000000017941 */ /* 0x000fea0003800000 */
.L_x_135:
        /* <DEDUP_REMOVED lines=12> */
.L_x_138:
[----:B------:R-:W-:Y:S05]  /*11af0*/  BSYNC B1 ;  /* 0x0000000000017941 */ /* 0x000fea0003800000 */
.L_x_137:
        /* <DEDUP_REMOVED lines=12> */
.L_x_140:
[----:B------:R-:W-:Y:S05]  /*11bc0*/  BSYNC B1 ;  /* 0x0000000000017941 */ /* 0x000fea0003800000 */
.L_x_139:
        /* <DEDUP_REMOVED lines=12> */
.L_x_142:
[----:B------:R-:W-:Y:S05]  /*11c90*/  BSYNC B1 ;  /* 0x0000000000017941 */ /* 0x000fea0003800000 */
.L_x_141:
        /* <DEDUP_REMOVED lines=12> */
.L_x_144:
[----:B------:R-:W-:Y:S05]  /*11d60*/  BSYNC B1 ;  /* 0x0000000000017941 */ /* 0x000fea0003800000 */
.L_x_143:
        /* <DEDUP_REMOVED lines=12> */
.L_x_146:
[----:B------:R-:W-:Y:S05]  /*11e30*/  BSYNC B1 ;  /* 0x0000000000017941 */ /* 0x000fea0003800000 */
.L_x_145:
        /* <DEDUP_REMOVED lines=12> */
.L_x_148:
[----:B------:R-:W-:Y:S05]  /*11f00*/  BSYNC B1 ;  /* 0x0000000000017941 */ /* 0x000fea0003800000 */
.L_x_147:
        /* <DEDUP_REMOVED lines=12> */
.L_x_150:
[----:B------:R-:W-:Y:S05]  /*11fd0*/  BSYNC B1 ;  /* 0x0000000000017941 */ /* 0x000fea0003800000 */
.L_x_149:
        /* <DEDUP_REMOVED lines=12> */
.L_x_152:
[----:B------:R-:W-:Y:S05]  /*120a0*/  BSYNC B1 ;  /* 0x0000000000017941 */ /* 0x000fea0003800000 */
.L_x_151:
        /* <DEDUP_REMOVED lines=12> */
.L_x_154:
[----:B------:R-:W-:Y:S05]  /*12170*/  BSYNC B1 ;  /* 0x0000000000017941 */ /* 0x000fea0003800000 */
.L_x_153:
        /* <DEDUP_REMOVED lines=12> */
.L_x_156:
[----:B------:R-:W-:Y:S05]  /*12240*/  BSYNC B1 ;  /* 0x0000000000017941 */ /* 0x000fea0003800000 */
.L_x_155:
        /* <DEDUP_REMOVED lines=12> */
.L_x_158:
[----:B------:R-:W-:Y:S05]  /*12310*/  BSYNC B1 ;  /* 0x0000000000017941 */ /* 0x000fea0003800000 */
.L_x_157:
        /* <DEDUP_REMOVED lines=12> */
.L_x_160:
[----:B------:R-:W-:Y:S05]  /*123e0*/  BSYNC B1 ;  /* 0x0000000000017941 */ /* 0x000fea0003800000 */
.L_x_159:
        /* <DEDUP_REMOVED lines=12> */
.L_x_162:
[----:B------:R-:W-:Y:S05]  /*124b0*/  BSYNC B1 ;  /* 0x0000000000017941 */ /* 0x000fea0003800000 */
.L_x_161:
        /* <DEDUP_REMOVED lines=12> */
.L_x_164:
[----:B------:R-:W-:Y:S05]  /*12580*/  BSYNC B1 ;  /* 0x0000000000017941 */ /* 0x000fea0003800000 */
.L_x_163:
        /* <DEDUP_REMOVED lines=12> */
.L_x_166:
[----:B------:R-:W-:Y:S05]  /*12650*/  BSYNC B1 ;  /* 0x0000000000017941 */ /* 0x000fea0003800000 */
.L_x_165:
        /* <DEDUP_REMOVED lines=12> */
.L_x_168:
[----:B------:R-:W-:Y:S05]  /*12720*/  BSYNC B1 ;  /* 0x0000000000017941 */ /* 0x000fea0003800000 */
.L_x_167:
        /* <DEDUP_REMOVED lines=12> */
.L_x_170:
[----:B------:R-:W-:Y:S05]  /*127f0*/  BSYNC B1 ;  /* 0x0000000000017941 */ /* 0x000fea0003800000 */
.L_x_169:
        /* <DEDUP_REMOVED lines=12> */
.L_x_172:
[----:B------:R-:W-:Y:S05]  /*128c0*/  BSYNC B1 ;  /* 0x0000000000017941 */ /* 0x000fea0003800000 */
.L_x_171:
        /* <DEDUP_REMOVED lines=12> */
.L_x_174:
[----:B------:R-:W-:Y:S05]  /*12990*/  BSYNC B1 ;  /* 0x0000000000017941 */ /* 0x000fea0003800000 */
.L_x_173:
        /* <DEDUP_REMOVED lines=12> */
.L_x_176:
[----:B------:R-:W-:Y:S05]  /*12a60*/  BSYNC B1 ;  /* 0x0000000000017941 */ /* 0x000fea0003800000 */
.L_x_175:
        /* <DEDUP_REMOVED lines=12> */
.L_x_178:
[----:B------:R-:W-:Y:S05]  /*12b30*/  BSYNC B1 ;  /* 0x0000000000017941 */ /* 0x000fea0003800000 */
.L_x_177:
        /* <DEDUP_REMOVED lines=12> */
.L_x_180:
[----:B------:R-:W-:Y:S05]  /*12c00*/  BSYNC B1 ;  /* 0x0000000000017941 */ /* 0x000fea0003800000 */
.L_x_179:
        /* <DEDUP_REMOVED lines=12> */
.L_x_182:
[----:B------:R-:W-:Y:S05]  /*12cd0*/  BSYNC B1 ;  /* 0x0000000000017941 */ /* 0x000fea0003800000 */
.L_x_181:
        /* <DEDUP_REMOVED lines=12> */
.L_x_184:
[----:B------:R-:W-:Y:S05]  /*12da0*/  BSYNC B1 ;  /* 0x0000000000017941 */ /* 0x000fea0003800000 */
.L_x_183:
        /* <DEDUP_REMOVED lines=12> */
.L_x_186:
[----:B------:R-:W-:Y:S05]  /*12e70*/  BSYNC B1 ;  /* 0x0000000000017941 */ /* 0x000fea0003800000 */
.L_x_185:
        /* <DEDUP_REMOVED lines=12> */
.L_x_188:
[----:B------:R-:W-:Y:S05]  /*12f40*/  BSYNC B1 ;  /* 0x0000000000017941 */ /* 0x000fea0003800000 */
.L_x_187:
        /* <DEDUP_REMOVED lines=12> */
.L_x_190:
[----:B------:R-:W-:Y:S05]  /*13010*/  BSYNC B1 ;  /* 0x0000000000017941 */ /* 0x000fea0003800000 */
.L_x_189:
        /* <DEDUP_REMOVED lines=12> */
.L_x_192:
[----:B------:R-:W-:Y:S05]  /*130e0*/  BSYNC B1 ;  /* 0x0000000000017941 */ /* 0x000fea0003800000 */
.L_x_191:
        /* <DEDUP_REMOVED lines=12> */
.L_x_194:
[----:B------:R-:W-:Y:S05]  /*131b0*/  BSYNC B1 ;  /* 0x0000000000017941 */ /* 0x000fea0003800000 */
.L_x_193:
        /* <DEDUP_REMOVED lines=12> */
.L_x_196:
[----:B------:R-:W-:Y:S05]  /*13280*/  BSYNC B1 ;  /* 0x0000000000017941 */ /* 0x000fea0003800000 */
.L_x_195:
        /* <DEDUP_REMOVED lines=12> */
.L_x_198:
[----:B------:R-:W-:Y:S05]  /*13350*/  BSYNC B1 ;  /* 0x0000000000017941 */ /* 0x000fea0003800000 */
.L_x_197:
        /* <DEDUP_REMOVED lines=12> */
.L_x_200:
[----:B------:R-:W-:Y:S05]  /*13420*/  BSYNC B1 ;  /* 0x0000000000017941 */ /* 0x000fea0003800000 */
.L_x_199:
        /* <DEDUP_REMOVED lines=12> */
.L_x_202:
[----:B------:R-:W-:Y:S05]  /*134f0*/  BSYNC B1 ;  /* 0x0000000000017941 */ /* 0x000fea0003800000 */
.L_x_201:
        /* <DEDUP_REMOVED lines=12> */
.L_x_204:
[----:B------:R-:W-:Y:S05]  /*135c0*/  BSYNC B1 ;  /* 0x0000000000017941 */ /* 0x000fea0003800000 */
.L_x_203:
        /* <DEDUP_REMOVED lines=12> */
.L_x_206:
[----:B------:R-:W-:Y:S05]  /*13690*/  BSYNC B1 ;  /* 0x0000000000017941 */ /* 0x000fea0003800000 */
.L_x_205:
        /* <DEDUP_REMOVED lines=12> */
.L_x_208:
[----:B------:R-:W-:Y:S05]  /*13760*/  BSYNC B1 ;  /* 0x0000000000017941 */ /* 0x000fea0003800000 */
.L_x_207:
        /* <DEDUP_REMOVED lines=12> */
.L_x_210:
[----:B------:R-:W-:Y:S05]  /*13830*/  BSYNC B1 ;  /* 0x0000000000017941 */ /* 0x000fea0003800000 */
.L_x_209:
        /* <DEDUP_REMOVED lines=12> */
.L_x_212:
[----:B------:R-:W-:Y:S05]  /*13900*/  BSYNC B1 ;  /* 0x0000000000017941 */ /* 0x000fea0003800000 */
.L_x_211:
        /* <DEDUP_REMOVED lines=12> */
.L_x_214:
[----:B------:R-:W-:Y:S05]  /*139d0*/  BSYNC B1 ;  /* 0x0000000000017941 */ /* 0x000fea0003800000 */
.L_x_213:
        /* <DEDUP_REMOVED lines=12> */
.L_x_216:
[----:B------:R-:W-:Y:S05]  /*13aa0*/  BSYNC B1 ;  /* 0x0000000000017941 */ /* 0x000fea0003800000 */
.L_x_215:
        /* <DEDUP_REMOVED lines=12> */
.L_x_218:
[----:B------:R-:W-:Y:S05]  /*13b70*/  BSYNC B1 ;  /* 0x0000000000017941 */ /* 0x000fea0003800000 */
.L_x_217:
        /* <DEDUP_REMOVED lines=12> */
.L_x_220:
[----:B------:R-:W-:Y:S05]  /*13c40*/  BSYNC B1 ;  /* 0x0000000000017941 */ /* 0x000fea0003800000 */
.L_x_219:
        /* <DEDUP_REMOVED lines=12> */
.L_x_222:
[----:B------:R-:W-:Y:S05]  /*13d10*/  BSYNC B1 ;  /* 0x0000000000017941 */ /* 0x000fea0003800000 */
.L_x_221:
        /* <DEDUP_REMOVED lines=12> */
.L_x_224:
[----:B------:R-:W-:Y:S05]  /*13de0*/  BSYNC B1 ;  /* 0x0000000000017941 */ /* 0x000fea0003800000 */
.L_x_223:
        /* <DEDUP_REMOVED lines=12> */
.L_x_226:
[----:B------:R-:W-:Y:S05]  /*13eb0*/  BSYNC B1 ;  /* 0x0000000000017941 */ /* 0x000fea0003800000 */
.L_x_225:
        /* <DEDUP_REMOVED lines=12> */
.L_x_228:
[----:B------:R-:W-:Y:S05]  /*13f80*/  BSYNC B1 ;  /* 0x0000000000017941 */ /* 0x000fea0003800000 */
.L_x_227:
        /* <DEDUP_REMOVED lines=12> */
.L_x_230:
[----:B------:R-:W-:Y:S05]  /*14050*/  BSYNC B1 ;  /* 0x0000000000017941 */ /* 0x000fea0003800000 */
.L_x_229:
        /* <DEDUP_REMOVED lines=12> */
.L_x_232:
[----:B------:R-:W-:Y:S05]  /*14120*/  BSYNC B1 ;  /* 0x0000000000017941 */ /* 0x000fea0003800000 */
.L_x_231:
        /* <DEDUP_REMOVED lines=12> */
.L_x_234:
[----:B------:R-:W-:Y:S05]  /*141f0*/  BSYNC B1 ;  /* 0x0000000000017941 */ /* 0x000fea0003800000 */
.L_x_233:
        /* <DEDUP_REMOVED lines=12> */
.L_x_236:
[----:B------:R-:W-:Y:S05]  /*142c0*/  BSYNC B1 ;  /* 0x0000000000017941 */ /* 0x000fea0003800000 */
.L_x_235:
        /* <DEDUP_REMOVED lines=12> */
.L_x_238:
[----:B------:R-:W-:Y:S05]  /*14390*/  BSYNC B1 ;  /* 0x0000000000017941 */ /* 0x000fea0003800000 */
.L_x_237:
        /* <DEDUP_REMOVED lines=12> */
.L_x_240:
[----:B------:R-:W-:Y:S05]  /*14460*/  BSYNC B1 ;  /* 0x0000000000017941 */ /* 0x000fea0003800000 */
.L_x_239:
        /* <DEDUP_REMOVED lines=12> */
.L_x_242:
[----:B------:R-:W-:Y:S05]  /*14530*/  BSYNC B1 ;  /* 0x0000000000017941 */ /* 0x000fea0003800000 */
.L_x_241:
        /* <DEDUP_REMOVED lines=12> */
.L_x_244:
[----:B------:R-:W-:Y:S05]  /*14600*/  BSYNC B1 ;  /* 0x0000000000017941 */ /* 0x000fea0003800000 */
.L_x_243:
        /* <DEDUP_REMOVED lines=12> */
.L_x_246:
[----:B------:R-:W-:Y:S05]  /*146d0*/  BSYNC B1 ;  /* 0x0000000000017941 */ /* 0x000fea0003800000 */
.L_x_245:
        /* <DEDUP_REMOVED lines=12> */
.L_x_248:
[----:B------:R-:W-:Y:S05]  /*147a0*/  BSYNC B1 ;  /* 0x0000000000017941 */ /* 0x000fea0003800000 */
.L_x_247:
        /* <DEDUP_REMOVED lines=12> */
.L_x_250:
[----:B------:R-:W-:Y:S05]  /*14870*/  BSYNC B1 ;  /* 0x0000000000017941 */ /* 0x000fea0003800000 */
.L_x_249:
        /* <DEDUP_REMOVED lines=12> */
.L_x_252:
[----:B------:R-:W-:Y:S05]  /*14940*/  BSYNC B1 ;  /* 0x0000000000017941 */ /* 0x000fea0003800000 */
.L_x_251:
[----:B0-----:R-:W2:Y:S01]  /*14950*/  LDL.LU R7, [R1+0x200] ;  /* 0x0002000001077983 */ /* 0x001ea20000300800 */
[----:B-----5:R-:W-:Y:S01]  /*14960*/  LOP3.LUT R6, R6, 0xff, RZ, 0xc0, !PT ;  /* 0x000000ff06067812 */ /* 0x020fe200078ec0ff */
[----:B------:R-:W-:Y:S01]  /*14970*/  BSSY B1, `(.L_x_253) ;  /* 0x000000b000017945 */ /* 0x000fe20003800000 */
[----:B------:R-:W-:Y:S02]  /*14980*/  ISETP.LT.OR P3, PT, R0, 0xd2, !P2 ;  /* 0x000000d20000780c */ /* 0x000fe40005761670 */
[----:B------:R-:W-:-:S05]  /*14990*/  F2FP.F16.E4M3.UNPACK_B R6, R6 ;  /* 0x00000006ff06723e */ /* 0x000fca00020006ff */
[----:B------:R-:W-:-:S05]  /*149a0*/  HADD2.F32 R6, -RZ, R6.H0_H0 ;  /* 0x20000006ff067230 */ /* 0x000fca0000004100 */
[----:B------:R-:W-:-:S04]  /*149b0*/  FMUL R6, R6, UR23 ;  /* 0x0000001706067c20 */ /* 0x000fc80008400000 */
[----:B--2---:R-:W-:-:S05]  /*149c0*/  FFMA R6, R7, UR22, R6 ;  /* 0x0000001607067c23 */ /* 0x004fca0008000006 */
[----:B------:R-:W-:Y:S02]  /*149d0*/  F2FP.SATFINITE.E4M3.F32.PACK_AB_MERGE_C R7, RZ, R6, RZ ;  /* 0x00000006ff07723e */ /* 0x000fe400048070ff */
[----:B------:R-:W-:-:S03]  /*149e0*/  PRMT R6, RZ, 0x7610, R6 ;  /* 0x00007610ff067816 */ /* 0x000fc60000000006 */
[----:B------:R0:W-:Y:S01]  /*149f0*/  @!P5 STG.E.U8 desc[UR20][R24.64+0xd0], R7 ;  /* 0x0000d0071800d986 */ /* 0x0001e2000c101114 */
[----:B------:R-:W-:Y:S05]  /*14a00*/  @P3 BRA `(.L_x_254) ;  /* 0x0000000000043947 */ /* 0x000fea0003800000 */
[----:B------:R2:W5:Y:S02]  /*14a10*/  LDG.E.U8 R6, desc[UR20][R4.64+0xd1] ;  /* 0x0000d11404067981 */ /* 0x000564000c1e1100 */
.L_x_254:
[----:B------:R-:W-:Y:S05]  /*14a20*/  BSYNC B1 ;  /* 0x0000000000017941 */ /* 0x000fea0003800000 */
.L_x_253:
[----:B0-----:R-:W3:Y:S01]  /*14a30*/  LDL.LU R7, [R1+0x204] ;  /* 0x0002040001077983 */ /* 0x001ee20000300800 */
[----:B-----5:R-:W-:Y:S01]  /*14a40*/  LOP3.LUT R6, R6, 0xff, RZ, 0xc0, !PT ;  /* 0x000000ff06067812 */ /* 0x020fe200078ec0ff */
[----:B------:R-:W-:Y:S01]  /*14a50*/  BSSY B1, `(.L_x_255) ;  /* 0x000000b000017945 */ /* 0x000fe20003800000 */
[----:B------:R-:W-:Y:S02]  /*14a60*/  ISETP.LT.OR P5, PT, R0, 0xd9, !P1 ;  /* 0x000000d90000780c */ /* 0x000fe40004fa1670 */
[----:B------:R-:W-:-:S05]  /*14a70*/  F2FP.F16.E4M3.UNPACK_B R6, R6 ;  /* 0x00000006ff06723e */ /* 0x000fca00020006ff */
[----:B------:R-:W-:-:S05]  /*14a80*/  HADD2.F32 R6, -RZ, R6.H0_H0 ;  /* 0x20000006ff067230 */ /* 0x000fca0000004100 */
[----:B------:R-:W-:-:S04]  /*14a90*/  FMUL R6, R6, UR23 ;  /* 0x0000001706067c20 */ /* 0x000fc80008400000 */
[----:B---3--:R-:W-:-:S05]  /*14aa0*/  FFMA R6, R7, UR22, R6 ;  /* 0x0000001607067c23 */ /* 0x008fca0008000006 */
[----:B------:R-:W-:Y:S02]  /*14ab0*/  F2FP.SATFINITE.E4M3.F32.PACK_AB_MERGE_C R7, RZ, R6, RZ ;  /* 0x00000006ff07723e */ /* 0x000fe400048070ff */
[----:B------:R-:W-:-:S03]  /*14ac0*/  PRMT R6, RZ, 0x7610, R6 ;  /* 0x00007610ff067816 */ /* 0x000fc60000000006 */
[----:B------:R0:W-:Y:S01]  /*14ad0*/  @!P3 STG.E.U8 desc[UR20][R24.64+0xd1], R7 ;  /* 0x0000d1071800b986 */ /* 0x0001e2000c101114 */
[----:B------:R-:W-:Y:S05]  /*14ae0*/  @P5 BRA `(.L_x_256) ;  /* 0x0000000000045947 */ /* 0x000fea0003800000 */
[----:B------:R3:W5:Y:S02]  /*14af0*/  LDG.E.U8 R6, desc[UR20][R30.64+0xd8] ;  /* 0x0000d8141e067981 */ /* 0x000764000c1e1100 */
.L_x_256:
[----:B------:R-:W-:Y:S05]  /*14b00*/  BSYNC B1 ;  /* 0x0000000000017941 */ /* 0x000fea0003800000 */
.L_x_255:
        /* <DEDUP_REMOVED lines=13> */
.L_x_258:
[----:B------:R-:W-:Y:S05]  /*14be0*/  BSYNC B1 ;  /* 0x0000000000017941 */ /* 0x000fea0003800000 */
.L_x_257:
        /* <DEDUP_REMOVED lines=13> */
.L_x_260:
[----:B------:R-:W-:Y:S05]  /*14cc0*/  BSYNC B1 ;  /* 0x0000000000017941 */ /* 0x000fea0003800000 */
.L_x_259:
        /* <DEDUP_REMOVED lines=13> */
.L_x_262:
[----:B------:R-:W-:Y:S05]  /*14da0*/  BSYNC B1 ;  /* 0x0000000000017941 */ /* 0x000fea0003800000 */
.L_x_261:
        /* <DEDUP_REMOVED lines=13> */
.L_x_264:
[----:B------:R-:W-:Y:S05]  /*14e80*/  BSYNC B1 ;  /* 0x0000000000017941 */ /* 0x000fea0003800000 */
.L_x_263:
        /* <DEDUP_REMOVED lines=13> */
.L_x_266:
[----:B------:R-:W-:Y:S05]  /*14f60*/  BSYNC B1 ;  /* 0x0000000000017941 */ /* 0x000fea0003800000 */
.L_x_265:
        /* <DEDUP_REMOVED lines=13> */
.L_x_268:
[----:B------:R-:W-:Y:S05]  /*15040*/  BSYNC B1 ;  /* 0x0000000000017941 */ /* 0x000fea0003800000 */
.L_x_267:
        /* <DEDUP_REMOVED lines=13> */
.L_x_270:
[----:B------:R-:W-:Y:S05]  /*15120*/  BSYNC B1 ;  /* 0x0000000000017941 */ /* 0x000fea0003800000 */
.L_x_269:
        /* <DEDUP_REMOVED lines=13> */
.L_x_272:
[----:B------:R-:W-:Y:S05]  /*15200*/  BSYNC B1 ;  /* 0x0000000000017941 */ /* 0x000fea0003800000 */
.L_x_271:
        /* <DEDUP_REMOVED lines=13> */
.L_x_274:
[----:B------:R-:W-:Y:S05]  /*152e0*/  BSYNC B1 ;  /* 0x0000000000017941 */ /* 0x000fea0003800000 */
.L_x_273:
        /* <DEDUP_REMOVED lines=13> */
.L_x_276:
[----:B------:R-:W-:Y:S05]  /*153c0*/  BSYNC B1 ;  /* 0x0000000000017941 */ /* 0x000fea0003800000 */
.L_x_275:
        /* <DEDUP_REMOVED lines=13> */
.L_x_278:
[----:B------:R-:W-:Y:S05]  /*154a0*/  BSYNC B1 ;  /* 0x0000000000017941 */ /* 0x000fea0003800000 */
.L_x_277:
        /* <DEDUP_REMOVED lines=13> */
.L_x_280:
[----:B------:R-:W-:Y:S05]  /*15580*/  BSYNC B1 ;  /* 0x0000000000017941 */ /* 0x000fea0003800000 */
.L_x_279:
        /* <DEDUP_REMOVED lines=13> */
.L_x_282:
[----:B------:R-:W-:Y:S05]  /*15660*/  BSYNC B1 ;  /* 0x0000000000017941 */ /* 0x000fea0003800000 */
.L_x_281:
        /* <DEDUP_REMOVED lines=13> */
.L_x_284:
[----:B------:R-:W-:Y:S05]  /*15740*/  BSYNC B1 ;  /* 0x0000000000017941 */ /* 0x000fea0003800000 */
.L_x_283:
        /* <DEDUP_REMOVED lines=13> */
.L_x_286:
[----:B------:R-:W-:Y:S05]  /*15820*/  BSYNC B1 ;  /* 0x0000000000017941 */ /* 0x000fea0003800000 */
.L_x_285:
        /* <DEDUP_REMOVED lines=13> */
.L_x_288:
[----:B------:R-:W-:Y:S05]  /*15900*/  BSYNC B1 ;  /* 0x0000000000017941 */ /* 0x000fea0003800000 */
.L_x_287:
        /* <DEDUP_REMOVED lines=13> */
.L_x_290:
[----:B------:R-:W-:Y:S05]  /*159e0*/  BSYNC B1 ;  /* 0x0000000000017941 */ /* 0x000fea0003800000 */
.L_x_289:
        /* <DEDUP_REMOVED lines=13> */
.L_x_292:
[----:B------:R-:W-:Y:S05]  /*15ac0*/  BSYNC B1 ;  /* 0x0000000000017941 */ /* 0x000fea0003800000 */
.L_x_291:
[----:B0-----:R-:W2:Y:S01]  /*15ad0*/  LDL.LU R3, [R1+0x250] ;  /* 0x0002500001037983 */ /* 0x001ea20000300800 */
[----:B-----5:R-:W-:Y:S01]  /*15ae0*/  LOP3.LUT R6, R6, 0xff, RZ, 0xc0, !PT ;  /* 0x000000ff06067812 */ /* 0x020fe200078ec0ff */
[----:B------:R-:W-:Y:S01]  /*15af0*/  BSSY B1, `(.L_x_293) ;  /* 0x000000b000017945 */ /* 0x000fe20003800000 */
[----:B------:R-:W-:Y:S02]  /*15b00*/  ISETP.LT.OR P2, PT, R0, 0xfa, !P2 ;  /* 0x000000fa0000780c */ /* 0x000fe40005741670 */
[----:B------:R-:W-:Y:S02]  /*15b10*/  F2FP.F16.E4M3.UNPACK_B R6, R6 ;  /* 0x00000006ff06723e */ /* 0x000fe400020006ff */
[----:B------:R-:W-:-:S03]  /*15b20*/  PRMT R2, RZ, 0x7610, R2 ;  /* 0x00007610ff027816 */ /* 0x000fc60000000002 */
[----:B------:R-:W-:-:S05]  /*15b30*/  HADD2.F32 R6, -RZ, R6.H0_H0 ;  /* 0x20000006ff067230 */ /* 0x000fca0000004100 */
[----:B------:R-:W-:-:S04]  /*15b40*/  FMUL R6, R6, UR23 ;  /* 0x0000001706067c20 */ /* 0x000fc80008400000 */
[----:B--2---:R-:W-:-:S05]  /*15b50*/  FFMA R6, R3, UR22, R6 ;  /* 0x0000001603067c23 */ /* 0x004fca0008000006 */
[----:B------:R-:W-:-:S05]  /*15b60*/  F2FP.SATFINITE.E4M3.F32.PACK_AB_MERGE_C R3, RZ, R6, RZ ;  /* 0x00000006ff03723e */ /* 0x000fca00048070ff */
[----:B------:R0:W-:Y:S01]  /*15b70*/  @!P3 STG.E.U8 desc[UR20][R24.64+0xf8], R3 ;  /* 0x0000f8031800b986 */ /* 0x0001e2000c101114 */
[----:B------:R-:W-:Y:S05]  /*15b80*/  @P2 BRA `(.L_x_294) ;  /* 0x0000000000042947 */ /* 0x000fea0003800000 */
[----:B------:R2:W5:Y:S02]  /*15b90*/  LDG.E.U8 R2, desc[UR20][R4.64+0xf9] ;  /* 0x0000f91404027981 */ /* 0x000564000c1e1100 */
.L_x_294:
[----:B------:R-:W-:Y:S05]  /*15ba0*/  BSYNC B1 ;  /* 0x0000000000017941 */ /* 0x000fea0003800000 */
.L_x_293:
[----:B------:R-:W2:Y:S01]  /*15bb0*/  LDL.LU R7, [R1+0x254] ;  /* 0x0002540001077983 */ /* 0x000ea20000300800 */
[----:B-----5:R-:W-:Y:S01]  /*15bc0*/  LOP3.LUT R2, R2, 0xff, RZ, 0xc0, !PT ;  /* 0x000000ff02027812 */ /* 0x020fe200078ec0ff */
[----:B------:R-:W-:Y:S01]  /*15bd0*/  BSSY B1, `(.L_x_295) ;  /* 0x0000013000017945 */ /* 0x000fe20003800000 */
[----:B--234-:R-:W-:Y:S02]  /*15be0*/  IADD3 R5, P1, R33, 0x80, RZ ;  /* 0x0000008021057810 */ /* 0x01cfe40007f3e0ff */
[----:B------:R-:W-:-:S03]  /*15bf0*/  F2FP.F16.E4M3.UNPACK_B R2, R2 ;  /* 0x00000002ff02723e */ /* 0x000fc600020006ff */
[----:B0-----:R-:W-:Y:S01]  /*15c00*/  IMAD.X R3, RZ, RZ, R37, P1 ;  /* 0x000000ffff037224 */ /* 0x001fe200008e0625 */
[----:B------:R-:W-:Y:S01]  /*15c10*/  ISETP.GE.AND P1, PT, R32, 0x81, PT ;  /* 0x000000812000780c */ /* 0x000fe20003f26270 */
[----:B------:R-:W-:Y:S02]  /*15c20*/  HADD2.F32 R2, -RZ, R2.H0_H0 ;  /* 0x20000002ff027230 */ /* 0x000fe40000004100 */
[----:B------:R-:W-:Y:S01]  /*15c30*/  IMAD R6, R3, UR6, RZ ;  /* 0x0000000603067c24 */ /* 0x000fe2000f8e02ff */
[----:B------:R-:W-:Y:S02]  /*15c40*/  ISETP.LT.OR P5, PT, R0, 0x1, !P1 ;  /* 0x000000010000780c */ /* 0x000fe40004fa1670 */
[----:B------:R-:W-:Y:S01]  /*15c50*/  FMUL R4, R2, UR23 ;  /* 0x0000001702047c20 */ /* 0x000fe20008400000 */
[----:B------:R-:W-:-:S04]  /*15c60*/  IMAD.WIDE.U32 R2, R5, UR6, R34 ;  /* 0x0000000605027c25 */ /* 0x000fc8000f8e0022 */
[----:B------:R-:W-:Y:S01]  /*15c70*/  IMAD R5, R5, UR7, R6 ;  /* 0x0000000705057c24 */ /* 0x000fe2000f8e0206 */
[----:B------:R-:W-:-:S04]  /*15c80*/  IADD3 R2, P3, R2, UR10, RZ ;  /* 0x0000000a02027c10 */ /* 0x000fc8000ff7e0ff */
[----:B------:R-:W-:Y:S01]  /*15c90*/  IADD3.X R3, R3, UR11, R5, P3, !PT ;  /* 0x0000000b03037c10 */ /* 0x000fe20009ffe405 */
[----:B------:R-:W-:-:S05]  /*15ca0*/  FFMA R4, R7, UR22, R4 ;  /* 0x0000001607047c23 */ /* 0x000fca0008000004 */
[----:B------:R-:W-:Y:S02]  /*15cb0*/  F2FP.SATFINITE.E4M3.F32.PACK_AB_MERGE_C R7, RZ, R4, RZ ;  /* 0x00000004ff07723e */ /* 0x000fe400048070ff */
[----:B------:R-:W-:-:S03]  /*15cc0*/  PRMT R4, RZ, 0x7610, R4 ;  /* 0x00007610ff047816 */ /* 0x000fc60000000004 */
[----:B------:R0:W-:Y:S01]  /*15cd0*/  @!P2 STG.E.U8 desc[UR20][R24.64+0xf9], R7 ;  /* 0x0000f9071800a986 */ /* 0x0001e2000c101114 */
[----:B------:R-:W-:Y:S05]  /*15ce0*/  @P5 BRA `(.L_x_296) ;  /* 0x0000000000045947 */ /* 0x000fea0003800000 */
[----:B------:R2:W5:Y:S02]  /*15cf0*/  LDG.E.U8 R4, desc[UR20][R2.64] ;  /* 0x0000001402047981 */ /* 0x000564000c1e1100 */
.L_x_296:
[----:B------:R-:W-:Y:S05]  /*15d00*/  BSYNC B1 ;  /* 0x0000000000017941 */ /* 0x000fea0003800000 */
.L_x_295:
[----:B------:R-:W3:Y:S01]  /*15d10*/  LDL.LU R5, [R1+0x258] ;  /* 0x0002580001057983 */ /* 0x000ee20000300800 */
        /* <DEDUP_REMOVED lines=12> */
.L_x_298:
[----:B------:R-:W-:Y:S05]  /*15de0*/  BSYNC B1 ;  /* 0x0000000000017941 */ /* 0x000fea0003800000 */
.L_x_297:
[----:B---3--:R-:W3:Y:S01]  /*15df0*/  LDL.LU R5, [R1+0x25c] ;  /* 0x00025c0001057983 */ /* 0x008ee20000300800 */
[----:B-----5:R-:W-:Y:S01]  /*15e00*/  LOP3.LUT R4, R4, 0xff, RZ, 0xc0, !PT ;  /* 0x000000ff04047812 */ /* 0x020fe200078ec0ff */
[----:B------:R-:W-:Y:S01]  /*15e10*/  BSSY B1, `(.L_x_299) ;  /* 0x0000013000017945 */ /* 0x000fe20003800000 */
[----:B------:R-:W-:Y:S02]  /*15e20*/  IADD3 R33, P2, R33, 0x88, RZ ;  /* 0x0000008821217810 */ /* 0x000fe40007f5e0ff */
[----:B------:R-:W-:Y:S02]  /*15e30*/  F2FP.F16.E4M3.UNPACK_B R4, R4 ;  /* 0x00000004ff04723e */ /* 0x000fe400020006ff */
[----:B------:R-:W-:Y:S01]  /*15e40*/  PRMT R6, RZ, 0x7610, R6 ;  /* 0x00007610ff067816 */ /* 0x000fe20000000006 */
[----:B------:R-:W-:Y:S01]  /*15e50*/  IMAD.X R36, RZ, RZ, R37, P2 ;  /* 0x000000ffff247224 */ /* 0x000fe200010e0625 */
[----:B------:R-:W-:Y:S01]  /*15e60*/  ISETP.GE.AND P2, PT, R32, 0x89, PT ;  /* 0x000000892000780c */ /* 0x000fe20003f46270 */
[----:B------:R-:W-:-:S02]  /*15e70*/  HADD2.F32 R4, -RZ, R4.H0_H0 ;  /* 0x20000004ff047230 */ /* 0x000fc40000004100 */
[----:B------:R-:W-:Y:S01]  /*15e80*/  IMAD R36, R36, UR6, RZ ;  /* 0x0000000624247c24 */ /* 0x000fe2000f8e02ff */
[----:B------:R-:W-:Y:S01]  /*15e90*/  ISETP.LT.OR P5, PT, R0, 0x1, !P2 ;  /* 0x000000010000780c */ /* 0x000fe200057a1670 */
[----:B------:R-:W-:-:S04]  /*15ea0*/  IMAD.WIDE.U32 R34, R33, UR6, R34 ;  /* 0x0000000621227c25 */ /* 0x000fc8000f8e0022 */
[----:B------:R-:W-:Y:S01]  /*15eb0*/  FMUL R4, R4, UR23 ;  /* 0x0000001704047c20 */ /* 0x000fe20008400000 */
[----:B------:R-:W-:-:S03]  /*15ec0*/  IMAD R33, R33, UR7, R36 ;  /* 0x0000000721217c24 */ /* 0x000fc6000f8e0224 */
[----:B---3--:R-:W-:Y:S01]  /*15ed0*/  FFMA R5, R5, UR22, R4 ;  /* 0x0000001605057c23 */ /* 0x008fe20008000004 */
[----:B------:R-:W-:-:S04]  /*15ee0*/  IADD3 R4, P6, R34, UR10, RZ ;  /* 0x0000000a22047c10 */ /* 0x000fc8000ffde0ff */
[----:B0-----:R-:W-:Y:S02]  /*15ef0*/  F2FP.SATFINITE.E4M3.F32.PACK_AB_MERGE_C R7, RZ, R5, RZ ;  /* 0x00000005ff07723e */ /* 0x001fe400048070ff */
[----:B------:R-:W-:-:S03]  /*15f00*/  IADD3.X R5, R35, UR11, R33, P6, !PT ;  /* 0x0000000b23057c10 */ /* 0x000fc6000b7fe421 */
[----:B------:R0:W-:Y:S01]  /*15f10*/  @!P3 STG.E.U8 desc[UR20][R28.64+0x1], R7 ;  /* 0x000001071c00b986 */ /* 0x0001e2000c101114 */
[----:B------:R-:W-:Y:S05]  /*15f20*/  @P5 BRA `(.L_x_300) ;  /* 0x0000000000045947 */ /* 0x000fea0003800000 */
[----:B------:R3:W5:Y:S02]  /*15f30*/  LDG.E.U8 R6, desc[UR20][R4.64] ;  /* 0x0000001404067981 */ /* 0x000764000c1e1100 */
.L_x_300:
[----:B------:R-:W-:Y:S05]  /*15f40*/  BSYNC B1 ;  /* 0x0000000000017941 */ /* 0x000fea0003800000 */
.L_x_299:
        /* <DEDUP_REMOVED lines=13> */
.L_x_302:
[----:B------:R-:W-:Y:S05]  /*16020*/  BSYNC B1 ;  /* 0x0000000000017941 */ /* 0x000fea0003800000 */
.L_x_301:
        /* <DEDUP_REMOVED lines=13> */
.L_x_304:
[----:B------:R-:W-:Y:S05]  /*16100*/  BSYNC B1 ;  /* 0x0000000000017941 */ /* 0x000fea0003800000 */
.L_x_303:
        /* <DEDUP_REMOVED lines=13> */
.L_x_306:
[----:B------:R-:W-:Y:S05]  /*161e0*/  BSYNC B1 ;  /* 0x0000000000017941 */ /* 0x000fea0003800000 */
.L_x_305:
        /* <DEDUP_REMOVED lines=13> */
.L_x_308:
[----:B------:R-:W-:Y:S05]  /*162c0*/  BSYNC B1 ;  /* 0x0000000000017941 */ /* 0x000fea0003800000 */
.L_x_307:
        /* <DEDUP_REMOVED lines=13> */
.L_x_310:
[----:B------:R-:W-:Y:S05]  /*163a0*/  BSYNC B1 ;  /* 0x0000000000017941 */ /* 0x000fea0003800000 */
.L_x_309:
        /* <DEDUP_REMOVED lines=13> */
.L_x_312:
[----:B------:R-:W-:Y:S05]  /*16480*/  BSYNC B1 ;  /* 0x0000000000017941 */ /* 0x000fea0003800000 */
.L_x_311:
        /* <DEDUP_REMOVED lines=13> */
.L_x_314:
[----:B------:R-:W-:Y:S05]  /*16560*/  BSYNC B1 ;  /* 0x0000000000017941 */ /* 0x000fea0003800000 */
.L_x_313:
        /* <DEDUP_REMOVED lines=13> */
.L_x_316:
[----:B------:R-:W-:Y:S05]  /*16640*/  BSYNC B1 ;  /* 0x0000000000017941 */ /* 0x000fea0003800000 */
.L_x_315:
        /* <DEDUP_REMOVED lines=13> */
.L_x_318:
[----:B------:R-:W-:Y:S05]  /*16720*/  BSYNC B1 ;  /* 0x0000000000017941 */ /* 0x000fea0003800000 */
.L_x_317:
        /* <DEDUP_REMOVED lines=13> */
.L_x_320:
[----:B------:R-:W-:Y:S05]  /*16800*/  BSYNC B1 ;  /* 0x0000000000017941 */ /* 0x000fea0003800000 */
.L_x_319:
        /* <DEDUP_REMOVED lines=13> */
.L_x_322:
[----:B------:R-:W-:Y:S05]  /*168e0*/  BSYNC B1 ;  /* 0x0000000000017941 */ /* 0x000fea0003800000 */
.L_x_321:
        /* <DEDUP_REMOVED lines=13> */
.L_x_324:
[----:B------:R-:W-:Y:S05]  /*169c0*/  BSYNC B1 ;  /* 0x0000000000017941 */ /* 0x000fea0003800000 */
.L_x_323:
        /* <DEDUP_REMOVED lines=13> */
.L_x_326:
[----:B------:R-:W-:Y:S05]  /*16aa0*/  BSYNC B1 ;  /* 0x0000000000017941 */ /* 0x000fea0003800000 */
.L_x_325:
        /* <DEDUP_REMOVED lines=13> */
.L_x_328:
[----:B------:R-:W-:Y:S05]  /*16b80*/  BSYNC B1 ;  /* 0x0000000000017941 */ /* 0x000fea0003800000 */
.L_x_327:
        /* <DEDUP_REMOVED lines=13> */
.L_x_330:
[----:B------:R-:W-:Y:S05]  /*16c60*/  BSYNC B1 ;  /* 0x0000000000017941 */ /* 0x000fea0003800000 */
.L_x_329:
        /* <DEDUP_REMOVED lines=13> */
.L_x_332:
[----:B------:R-:W-:Y:S05]  /*16d40*/  BSYNC B1 ;  /* 0x0000000000017941 */ /* 0x000fea0003800000 */
.L_x_331:
        /* <DEDUP_REMOVED lines=13> */
.L_x_334:
[----:B------:R-:W-:Y:S05]  /*16e20*/  BSYNC B1 ;  /* 0x0000000000017941 */ /* 0x000fea0003800000 */
.L_x_333:
        /* <DEDUP_REMOVED lines=13> */
.L_x_336:
[----:B------:R-:W-:Y:S05]  /*16f00*/  BSYNC B1 ;  /* 0x0000000000017941 */ /* 0x000fea0003800000 */
.L_x_335:
        /* <DEDUP_REMOVED lines=13> */
.L_x_338:
[----:B------:R-:W-:Y:S05]  /*16fe0*/  BSYNC B1 ;  /* 0x0000000000017941 */ /* 0x000fea0003800000 */
.L_x_337:
        /* <DEDUP_REMOVED lines=13> */
.L_x_340:
[----:B------:R-:W-:Y:S05]  /*170c0*/  BSYNC B1 ;  /* 0x0000000000017941 */ /* 0x000fea0003800000 */
.L_x_339:
        /* <DEDUP_REMOVED lines=13> */
.L_x_342:
[----:B------:R-:W-:Y:S05]  /*171a0*/  BSYNC B1 ;  /* 0x0000000000017941 */ /* 0x000fea0003800000 */
.L_x_341:
        /* <DEDUP_REMOVED lines=13> */
.L_x_344:
[----:B------:R-:W-:Y:S05]  /*17280*/  BSYNC B1 ;  /* 0x0000000000017941 */ /* 0x000fea0003800000 */
.L_x_343:
        /* <DEDUP_REMOVED lines=13> */
.L_x_346:
[----:B------:R-:W-:Y:S05]  /*17360*/  BSYNC B1 ;  /* 0x0000000000017941 */ /* 0x000fea0003800000 */
.L_x_345:
        /* <DEDUP_REMOVED lines=13> */
.L_x_348:
[----:B------:R-:W-:Y:S05]  /*17440*/  BSYNC B1 ;  /* 0x0000000000017941 */ /* 0x000fea0003800000 */
.L_x_347:
        /* <DEDUP_REMOVED lines=13> */
.L_x_350:
[----:B------:R-:W-:Y:S05]  /*17520*/  BSYNC B1 ;  /* 0x0000000000017941 */ /* 0x000fea0003800000 */
.L_x_349:
        /* <DEDUP_REMOVED lines=13> */
.L_x_352:
[----:B------:R-:W-:Y:S05]  /*17600*/  BSYNC B1 ;  /* 0x0000000000017941 */ /* 0x000fea0003800000 */
.L_x_351:
        /* <DEDUP_REMOVED lines=13> */
.L_x_354:
[----:B------:R-:W-:Y:S05]  /*176e0*/  BSYNC B1 ;  /* 0x0000000000017941 */ /* 0x000fea0003800000 */
.L_x_353:
        /* <DEDUP_REMOVED lines=13> */
.L_x_356:
[----:B------:R-:W-:Y:S05]  /*177c0*/  BSYNC B1 ;  /* 0x0000000000017941 */ /* 0x000fea0003800000 */
.L_x_355:
        /* <DEDUP_REMOVED lines=13> */
.L_x_358:
[----:B------:R-:W-:Y:S05]  /*178a0*/  BSYNC B1 ;  /* 0x0000000000017941 */ /* 0x000fea0003800000 */
.L_x_357:
        /* <DEDUP_REMOVED lines=13> */
.L_x_360:
[----:B------:R-:W-:Y:S05]  /*17980*/  BSYNC B1 ;  /* 0x0000000000017941 */ /* 0x000fea0003800000 */
.L_x_359:
        /* <DEDUP_REMOVED lines=13> */
.L_x_362:
[----:B------:R-:W-:Y:S05]  /*17a60*/  BSYNC B1 ;  /* 0x0000000000017941 */ /* 0x000fea0003800000 */
.L_x_361:
        /* <DEDUP_REMOVED lines=13> */
.L_x_364:
[----:B------:R-:W-:Y:S05]  /*17b40*/  BSYNC B1 ;  /* 0x0000000000017941 */ /* 0x000fea0003800000 */
.L_x_363:
        /* <DEDUP_REMOVED lines=13> */
.L_x_366:
[----:B------:R-:W-:Y:S05]  /*17c20*/  BSYNC B1 ;  /* 0x0000000000017941 */ /* 0x000fea0003800000 */
.L_x_365:
        /* <DEDUP_REMOVED lines=13> */
.L_x_368:
[----:B------:R-:W-:Y:S05]  /*17d00*/  BSYNC B1 ;  /* 0x0000000000017941 */ /* 0x000fea0003800000 */
.L_x_367:
        /* <DEDUP_REMOVED lines=13> */
.L_x_370:
[----:B------:R-:W-:Y:S05]  /*17de0*/  BSYNC B1 ;  /* 0x0000000000017941 */ /* 0x000fea0003800000 */
.L_x_369:
        /* <DEDUP_REMOVED lines=13> */
.L_x_372:
[----:B------:R-:W-:Y:S05]  /*17ec0*/  BSYNC B1 ;  /* 0x0000000000017941 */ /* 0x000fea0003800000 */
.L_x_371:
        /* <DEDUP_REMOVED lines=13> */
.L_x_374:
[----:B------:R-:W-:Y:S05]  /*17fa0*/  BSYNC B1 ;  /* 0x0000000000017941 */ /* 0x000fea0003800000 */
.L_x_373:
        /* <DEDUP_REMOVED lines=13> */
.L_x_376:
[----:B------:R-:W-:Y:S05]  /*18080*/  BSYNC B1 ;  /* 0x0000000000017941 */ /* 0x000fea0003800000 */
.L_x_375:
        /* <DEDUP_REMOVED lines=13> */
.L_x_378:
[----:B------:R-:W-:Y:S05]  /*18160*/  BSYNC B1 ;  /* 0x0000000000017941 */ /* 0x000fea0003800000 */
.L_x_377:
        /* <DEDUP_REMOVED lines=13> */
.L_x_380:
[----:B------:R-:W-:Y:S05]  /*18240*/  BSYNC B1 ;  /* 0x0000000000017941 */ /* 0x000fea0003800000 */
.L_x_379:
        /* <DEDUP_REMOVED lines=13> */
.L_x_382:
[----:B------:R-:W-:Y:S05]  /*18320*/  BSYNC B1 ;  /* 0x0000000000017941 */ /* 0x000fea0003800000 */
.L_x_381:
        /* <DEDUP_REMOVED lines=13> */
.L_x_384:
[----:B------:R-:W-:Y:S05]  /*18400*/  BSYNC B1 ;  /* 0x0000000000017941 */ /* 0x000fea0003800000 */
.L_x_383:
        /* <DEDUP_REMOVED lines=13> */
.L_x_386:
[----:B------:R-:W-:Y:S05]  /*184e0*/  BSYNC B1 ;  /* 0x0000000000017941 */ /* 0x000fea0003800000 */
.L_x_385:
        /* <DEDUP_REMOVED lines=13> */
.L_x_388:
[----:B------:R-:W-:Y:S05]  /*185c0*/  BSYNC B1 ;  /* 0x0000000000017941 */ /* 0x000fea0003800000 */
.L_x_387:
        /* <DEDUP_REMOVED lines=13> */
.L_x_390:
[----:B------:R-:W-:Y:S05]  /*186a0*/  BSYNC B1 ;  /* 0x0000000000017941 */ /* 0x000fea0003800000 */
.L_x_389:
        /* <DEDUP_REMOVED lines=13> */
.L_x_392:
[----:B------:R-:W-:Y:S05]  /*18780*/  BSYNC B1 ;  /* 0x0000000000017941 */ /* 0x000fea0003800000 */
.L_x_391:
        /* <DEDUP_REMOVED lines=13> */
.L_x_394:
[----:B------:R-:W-:Y:S05]  /*18860*/  BSYNC B1 ;  /* 0x0000000000017941 */ /* 0x000fea0003800000 */
.L_x_393:
        /* <DEDUP_REMOVED lines=13> */
.L_x_396:
[----:B------:R-:W-:Y:S05]  /*18940*/  BSYNC B1 ;  /* 0x0000000000017941 */ /* 0x000fea0003800000 */
.L_x_395:
        /* <DEDUP_REMOVED lines=13> */
.L_x_398:
[----:B------:R-:W-:Y:S05]  /*18a20*/  BSYNC B1 ;  /* 0x0000000000017941 */ /* 0x000fea0003800000 */
.L_x_397:
        /* <DEDUP_REMOVED lines=13> */
.L_x_400:
[----:B------:R-:W-:Y:S05]  /*18b00*/  BSYNC B1 ;  /* 0x0000000000017941 */ /* 0x000fea0003800000 */
.L_x_399:
        /* <DEDUP_REMOVED lines=13> */
.L_x_402:
[----:B------:R-:W-:Y:S05]  /*18be0*/  BSYNC B1 ;  /* 0x0000000000017941 */ /* 0x000fea0003800000 */
.L_x_401:
        /* <DEDUP_REMOVED lines=13> */
.L_x_404:
[----:B------:R-:W-:Y:S05]  /*18cc0*/  BSYNC B1 ;  /* 0x0000000000017941 */ /* 0x000fea0003800000 */
.L_x_403:
        /* <DEDUP_REMOVED lines=13> */
.L_x_406:
[----:B------:R-:W-:Y:S05]  /*18da0*/  BSYNC B1 ;  /* 0x0000000000017941 */ /* 0x000fea0003800000 */
.L_x_405:
        /* <DEDUP_REMOVED lines=13> */
.L_x_408:
[----:B------:R-:W-:Y:S05]  /*18e80*/  BSYNC B1 ;  /* 0x0000000000017941 */ /* 0x000fea0003800000 */
.L_x_407:
        /* <DEDUP_REMOVED lines=13> */
.L_x_410:
[----:B------:R-:W-:Y:S05]  /*18f60*/  BSYNC B1 ;  /* 0x0000000000017941 */ /* 0x000fea0003800000 */
.L_x_409:
        /* <DEDUP_REMOVED lines=13> */
.L_x_412:
[----:B------:R-:W-:Y:S05]  /*19040*/  BSYNC B1 ;  /* 0x0000000000017941 */ /* 0x000fea0003800000 */
.L_x_411:
        /* <DEDUP_REMOVED lines=13> */
.L_x_414:
[----:B------:R-:W-:Y:S05]  /*19120*/  BSYNC B1 ;  /* 0x0000000000017941 */ /* 0x000fea0003800000 */
.L_x_413:
        /* <DEDUP_REMOVED lines=13> */
.L_x_416:
[----:B------:R-:W-:Y:S05]  /*19200*/  BSYNC B1 ;  /* 0x0000000000017941 */ /* 0x000fea0003800000 */
.L_x_415:
        /* <DEDUP_REMOVED lines=13> */
.L_x_418:
[----:B------:R-:W-:Y:S05]  /*192e0*/  BSYNC B1 ;  /* 0x0000000000017941 */ /* 0x000fea0003800000 */
.L_x_417:
        /* <DEDUP_REMOVED lines=13> */
.L_x_420:
[----:B------:R-:W-:Y:S05]  /*193c0*/  BSYNC B1 ;  /* 0x0000000000017941 */ /* 0x000fea0003800000 */
.L_x_419:
        /* <DEDUP_REMOVED lines=13> */
.L_x_422:
[----:B------:R-:W-:Y:S05]  /*194a0*/  BSYNC B1 ;  /* 0x0000000000017941 */ /* 0x000fea0003800000 */
.L_x_421:
        /* <DEDUP_REMOVED lines=13> */
.L_x_424:
[----:B------:R-:W-:Y:S05]  /*19580*/  BSYNC B1 ;  /* 0x0000000000017941 */ /* 0x000fea0003800000 */
.L_x_423:
        /* <DEDUP_REMOVED lines=13> */
.L_x_426:
[----:B------:R-:W-:Y:S05]  /*19660*/  BSYNC B1 ;  /* 0x0000000000017941 */ /* 0x000fea0003800000 */
.L_x_425:
        /* <DEDUP_REMOVED lines=13> */
.L_x_428:
[----:B------:R-:W-:Y:S05]  /*19740*/  BSYNC B1 ;  /* 0x0000000000017941 */ /* 0x000fea0003800000 */
.L_x_427:
        /* <DEDUP_REMOVED lines=13> */
.L_x_430:
[----:B------:R-:W-:Y:S05]  /*19820*/  BSYNC B1 ;  /* 0x0000000000017941 */ /* 0x000fea0003800000 */
.L_x_429:
        /* <DEDUP_REMOVED lines=13> */
.L_x_432:
[----:B------:R-:W-:Y:S05]  /*19900*/  BSYNC B1 ;  /* 0x0000000000017941 */ /* 0x000fea0003800000 */
.L_x_431:
        /* <DEDUP_REMOVED lines=13> */
.L_x_434:
[----:B------:R-:W-:Y:S05]  /*199e0*/  BSYNC B1 ;  /* 0x0000000000017941 */ /* 0x000fea0003800000 */
.L_x_433:
        /* <DEDUP_REMOVED lines=13> */
.L_x_436:
[----:B------:R-:W-:Y:S05]  /*19ac0*/  BSYNC B1 ;  /* 0x0000000000017941 */ /* 0x000fea0003800000 */
.L_x_435:
        /* <DEDUP_REMOVED lines=13> */
.L_x_438:
[----:B------:R-:W-:Y:S05]  /*19ba0*/  BSYNC B1 ;  /* 0x0000000000017941 */ /* 0x000fea0003800000 */
.L_x_437:
        /* <DEDUP_REMOVED lines=13> */
.L_x_440:
[----:B------:R-:W-:Y:S05]  /*19c80*/  BSYNC B1 ;  /* 0x0000000000017941 */ /* 0x000fea0003800000 */
.L_x_439:
        /* <DEDUP_REMOVED lines=13> */
.L_x_442:
[----:B------:R-:W-:Y:S05]  /*19d60*/  BSYNC B1 ;  /* 0x0000000000017941 */ /* 0x000fea0003800000 */
.L_x_441:
        /* <DEDUP_REMOVED lines=13> */
.L_x_444:
[----:B------:R-:W-:Y:S05]  /*19e40*/  BSYNC B1 ;  /* 0x0000000000017941 */ /* 0x000fea0003800000 */
.L_x_443:
        /* <DEDUP_REMOVED lines=13> */
.L_x_446:
[----:B------:R-:W-:Y:S05]  /*19f20*/  BSYNC B1 ;  /* 0x0000000000017941 */ /* 0x000fea0003800000 */
.L_x_445:
        /* <DEDUP_REMOVED lines=13> */
.L_x_448:
[----:B------:R-:W-:Y:S05]  /*1a000*/  BSYNC B1 ;  /* 0x0000000000017941 */ /* 0x000fea0003800000 */
.L_x_447:
        /* <DEDUP_REMOVED lines=13> */
.L_x_450:
[----:B------:R-:W-:Y:S05]  /*1a0e0*/  BSYNC B1 ;  /* 0x0000000000017941 */ /* 0x000fea0003800000 */
.L_x_449:
        /* <DEDUP_REMOVED lines=13> */
.L_x_452:
[----:B------:R-:W-:Y:S05]  /*1a1c0*/  BSYNC B1 ;  /* 0x0000000000017941 */ /* 0x000fea0003800000 */
.L_x_451:
        /* <DEDUP_REMOVED lines=13> */
.L_x_454:
[----:B------:R-:W-:Y:S05]  /*1a2a0*/  BSYNC B1 ;  /* 0x0000000000017941 */ /* 0x000fea0003800000 */
.L_x_453:
        /* <DEDUP_REMOVED lines=13> */
.L_x_456:
[----:B------:R-:W-:Y:S05]  /*1a380*/  BSYNC B1 ;  /* 0x0000000000017941 */ /* 0x000fea0003800000 */
.L_x_455:
        /* <DEDUP_REMOVED lines=13> */
.L_x_458:
[----:B------:R-:W-:Y:S05]  /*1a460*/  BSYNC B1 ;  /* 0x0000000000017941 */ /* 0x000fea0003800000 */
.L_x_457:
        /* <DEDUP_REMOVED lines=13> */
.L_x_460:
[----:B------:R-:W-:Y:S05]  /*1a540*/  BSYNC B1 ;  /* 0x0000000000017941 */ /* 0x000fea0003800000 */
.L_x_459:
        /* <DEDUP_REMOVED lines=13> */
.L_x_462:
[----:B------:R-:W-:Y:S05]  /*1a620*/  BSYNC B1 ;  /* 0x0000000000017941 */ /* 0x000fea0003800000 */
.L_x_461:
        /* <DEDUP_REMOVED lines=13> */
.L_x_464:
[----:B------:R-:W-:Y:S05]  /*1a700*/  BSYNC B1 ;  /* 0x0000000000017941 */ /* 0x000fea0003800000 */
.L_x_463:
        /* <DEDUP_REMOVED lines=13> */
.L_x_466:
[----:B------:R-:W-:Y:S05]  /*1a7e0*/  BSYNC B1 ;  /* 0x0000000000017941 */ /* 0x000fea0003800000 */
.L_x_465:
        /* <DEDUP_REMOVED lines=13> */
.L_x_468:
[----:B------:R-:W-:Y:S05]  /*1a8c0*/  BSYNC B1 ;  /* 0x0000000000017941 */ /* 0x000fea0003800000 */
.L_x_467:
        /* <DEDUP_REMOVED lines=13> */
.L_x_470:
[----:B------:R-:W-:Y:S05]  /*1a9a0*/  BSYNC B1 ;  /* 0x0000000000017941 */ /* 0x000fea0003800000 */
.L_x_469:
        /* <DEDUP_REMOVED lines=13> */
.L_x_472:
[----:B------:R-:W-:Y:S05]  /*1aa80*/  BSYNC B1 ;  /* 0x0000000000017941 */ /* 0x000fea0003800000 */
.L_x_471:
        /* <DEDUP_REMOVED lines=13> */
.L_x_474:
[----:B------:R-:W-:Y:S05]  /*1ab60*/  BSYNC B1 ;  /* 0x0000000000017941 */ /* 0x000fea0003800000 */
.L_x_473:
        /* <DEDUP_REMOVED lines=13> */
.L_x_476:
[----:B------:R-:W-:Y:S05]  /*1ac40*/  BSYNC B1 ;  /* 0x0000000000017941 */ /* 0x000fea0003800000 */
.L_x_475:
        /* <DEDUP_REMOVED lines=13> */
.L_x_478:
[----:B------:R-:W-:Y:S05]  /*1ad20*/  BSYNC B1 ;  /* 0x0000000000017941 */ /* 0x000fea0003800000 */
.L_x_477:
        /* <DEDUP_REMOVED lines=13> */
.L_x_480:
[----:B------:R-:W-:Y:S05]  /*1ae00*/  BSYNC B1 ;  /* 0x0000000000017941 */ /* 0x000fea0003800000 */
.L_x_479:
        /* <DEDUP_REMOVED lines=13> */
.L_x_482:
[----:B------:R-:W-:Y:S05]  /*1aee0*/  BSYNC B1 ;  /* 0x0000000000017941 */ /* 0x000fea0003800000 */
.L_x_481:
        /* <DEDUP_REMOVED lines=13> */
.L_x_484:
[----:B------:R-:W-:Y:S05]  /*1afc0*/  BSYNC B1 ;  /* 0x0000000000017941 */ /* 0x000fea0003800000 */
.L_x_483:
        /* <DEDUP_REMOVED lines=13> */
.L_x_486:
[----:B------:R-:W-:Y:S05]  /*1b0a0*/  BSYNC B1 ;  /* 0x0000000000017941 */ /* 0x000fea0003800000 */
.L_x_485:
        /* <DEDUP_REMOVED lines=13> */
.L_x_488:
[----:B------:R-:W-:Y:S05]  /*1b180*/  BSYNC B1 ;  /* 0x0000000000017941 */ /* 0x000fea0003800000 */
.L_x_487:
        /* <DEDUP_REMOVED lines=13> */
.L_x_490:
[----:B------:R-:W-:Y:S05]  /*1b260*/  BSYNC B1 ;  /* 0x0000000000017941 */ /* 0x000fea0003800000 */
.L_x_489:
        /* <DEDUP_REMOVED lines=13> */
.L_x_492:
[----:B------:R-:W-:Y:S05]  /*1b340*/  BSYNC B1 ;  /* 0x0000000000017941 */ /* 0x000fea0003800000 */
.L_x_491:
        /* <DEDUP_REMOVED lines=13> */
.L_x_494:
[----:B------:R-:W-:Y:S05]  /*1b420*/  BSYNC B1 ;  /* 0x0000000000017941 */ /* 0x000fea0003800000 */
.L_x_493:
        /* <DEDUP_REMOVED lines=13> */
.L_x_496:
[----:B------:R-:W-:Y:S05]  /*1b500*/  BSYNC B1 ;  /* 0x0000000000017941 */ /* 0x000fea0003800000 */
.L_x_495:
        /* <DEDUP_REMOVED lines=13> */
.L_x_498:
[----:B------:R-:W-:Y:S05]  /*1b5e0*/  BSYNC B1 ;  /* 0x0000000000017941 */ /* 0x000fea0003800000 */
.L_x_497:
        /* <DEDUP_REMOVED lines=13> */
.L_x_500:
[----:B------:R-:W-:Y:S05]  /*1b6c0*/  BSYNC B1 ;  /* 0x0000000000017941 */ /* 0x000fea0003800000 */
.L_x_499:
        /* <DEDUP_REMOVED lines=13> */
.L_x_502:
[----:B------:R-:W-:Y:S05]  /*1b7a0*/  BSYNC B1 ;  /* 0x0000000000017941 */ /* 0x000fea0003800000 */
.L_x_501:
        /* <DEDUP_REMOVED lines=13> */
.L_x_504:
[----:B------:R-:W-:Y:S05]  /*1b880*/  BSYNC B1 ;  /* 0x0000000000017941 */ /* 0x000fea0003800000 */
.L_x_503:
        /* <DEDUP_REMOVED lines=13> */
.L_x_506:
[----:B------:R-:W-:Y:S05]  /*1b960*/  BSYNC B1 ;  /* 0x0000000000017941 */ /* 0x000fea0003800000 */
.L_x_505:
        /* <DEDUP_REMOVED lines=13> */
.L_x_508:
[----:B------:R-:W-:Y:S05]  /*1ba40*/  BSYNC B1 ;  /* 0x0000000000017941 */ /* 0x000fea0003800000 */
.L_x_507:
        /* <DEDUP_REMOVED lines=13> */
.L_x_510:
[----:B------:R-:W-:Y:S05]  /*1bb20*/  BSYNC B1 ;  /* 0x0000000000017941 */ /* 0x000fea0003800000 */
.L_x_509:
        /* <DEDUP_REMOVED lines=13> */
.L_x_512:
[----:B------:R-:W-:Y:S05]  /*1bc00*/  BSYNC B1 ;  /* 0x0000000000017941 */ /* 0x000fea0003800000 */
.L_x_511:
        /* <DEDUP_REMOVED lines=13> */
.L_x_514:
[----:B------:R-:W-:Y:S05]  /*1bce0*/  BSYNC B1 ;  /* 0x0000000000017941 */ /* 0x000fea0003800000 */
.L_x_513:
        /* <DEDUP_REMOVED lines=13> */
.L_x_516:
[----:B------:R-:W-:Y:S05]  /*1bdc0*/  BSYNC B1 ;  /* 0x0000000000017941 */ /* 0x000fea0003800000 */
.L_x_515:
        /* <DEDUP_REMOVED lines=13> */
.L_x_518:
[----:B------:R-:W-:Y:S05]  /*1bea0*/  BSYNC B1 ;  /* 0x0000000000017941 */ /* 0x000fea0003800000 */
.L_x_517:
        /* <DEDUP_REMOVED lines=13> */
.L_x_520:
[----:B------:R-:W-:Y:S05]  /*1bf80*/  BSYNC B1 ;  /* 0x0000000000017941 */ /* 0x000fea0003800000 */
.L_x_519:
        /* <DEDUP_REMOVED lines=13> */
.L_x_522:
[----:B------:R-:W-:Y:S05]  /*1c060*/  BSYNC B1 ;  /* 0x0000000000017941 */ /* 0x000fea0003800000 */
.L_x_521:
        /* <DEDUP_REMOVED lines=13> */
.L_x_524:
[----:B------:R-:W-:Y:S05]  /*1c140*/  BSYNC B1 ;  /* 0x0000000000017941 */ /* 0x000fea0003800000 */
.L_x_523:
        /* <DEDUP_REMOVED lines=13> */
.L_x_526:
[----:B------:R-:W-:Y:S05]  /*1c220*/  BSYNC B1 ;  /* 0x0000000000017941 */ /* 0x000fea0003800000 */
.L_x_525:
        /* <DEDUP_REMOVED lines=13> */
.L_x_528:
[----:B------:R-:W-:Y:S05]  /*1c300*/  BSYNC B1 ;  /* 0x0000000000017941 */ /* 0x000fea0003800000 */
.L_x_527:
        /* <DEDUP_REMOVED lines=13> */
.L_x_530:
[----:B------:R-:W-:Y:S05]  /*1c3e0*/  BSYNC B1 ;  /* 0x0000000000017941 */ /* 0x000fea0003800000 */
.L_x_529:
        /* <DEDUP_REMOVED lines=13> */
.L_x_532:
[----:B------:R-:W-:Y:S05]  /*1c4c0*/  BSYNC B1 ;  /* 0x0000000000017941 */ /* 0x000fea0003800000 */
.L_x_531:
        /* <DEDUP_REMOVED lines=13> */
.L_x_534:
[----:B------:R-:W-:Y:S05]  /*1c5a0*/  BSYNC B1 ;  /* 0x0000000000017941 */ /* 0x000fea0003800000 */
.L_x_533:
        /* <DEDUP_REMOVED lines=13> */
.L_x_536:
[----:B------:R-:W-:Y:S05]  /*1c680*/  BSYNC B1 ;  /* 0x0000000000017941 */ /* 0x000fea0003800000 */
.L_x_535:
        /* <DEDUP_REMOVED lines=13> */
.L_x_538:
[----:B------:R-:W-:Y:S05]  /*1c760*/  BSYNC B1 ;  /* 0x0000000000017941 */ /* 0x000fea0003800000 */
.L_x_537:
        /* <DEDUP_REMOVED lines=13> */
.L_x_540:
[----:B------:R-:W-:Y:S05]  /*1c840*/  BSYNC B1 ;  /* 0x0000000000017941 */ /* 0x000fea0003800000 */
.L_x_539:
        /* <DEDUP_REMOVED lines=13> */
.L_x_542:
[----:B------:R-:W-:Y:S05]  /*1c920*/  BSYNC B1 ;  /* 0x0000000000017941 */ /* 0x000fea0003800000 */
.L_x_541:
        /* <DEDUP_REMOVED lines=13> */
.L_x_544:
[----:B------:R-:W-:Y:S05]  /*1ca00*/  BSYNC B1 ;  /* 0x0000000000017941 */ /* 0x000fea0003800000 */
.L_x_543:
        /* <DEDUP_REMOVED lines=13> */
.L_x_546:
[----:B------:R-:W-:Y:S05]  /*1cae0*/  BSYNC B1 ;  /* 0x0000000000017941 */ /* 0x000fea0003800000 */
.L_x_545:
[----:B--234-:R-:W2:Y:S01]  /*1caf0*/  LDL.LU R3, [R1+0x44c] ;  /* 0x00044c0001037983 */ /* 0x01cea20000300800 */
        /* <DEDUP_REMOVED lines=12> */
.L_x_548:
[----:B------:R-:W-:Y:S05]  /*1cbc0*/  BSYNC B1 ;  /* 0x0000000000017941 */ /* 0x000fea0003800000 */
.L_x_547:
[----:B--2---:R-:W2:Y:S01]  /*1cbd0*/  LDL.LU R3, [R1+0x450] ;  /* 0x0004500001037983 */ /* 0x004ea20000300800 */
        /* <DEDUP_REMOVED lines=12> */
.L_x_550:
[----:B------:R-:W-:Y:S05]  /*1cca0*/  BSYNC B1 ;  /* 0x0000000000017941 */ /* 0x000fea0003800000 */
.L_x_549:
[----:B------:R-:W-:Y:S05]  /*1ccb0*/  @P2 BRA `(.L_x_551) ;  /* 0x00000048008c2947 */ /* 0x000fea0003800000 */
[----:B------:R-:W2:Y:S01]  /*1ccc0*/  LDL.LU R2, [R1+0x454] ;  /* 0x0004540001027983 */ /* 0x000ea20000300800 */
[----:B-----5:R-:W-:-:S04]  /*1ccd0*/  LOP3.LUT R0, R0, 0xff, RZ, 0xc0, !PT ;  /* 0x000000ff00007812 */ /* 0x020fc800078ec0ff */
[----:B------:R-:W-:-:S05]  /*1cce0*/  F2FP.F16.E4M3.UNPACK_B R0, R0 ;  /* 0x00000000ff00723e */ /* 0x000fca00020006ff */
[----:B------:R-:W-:-:S05]  /*1ccf0*/  HADD2.F32 R0, -RZ, R0.H0_H0 ;  /* 0x20000000ff007230 */ /* 0x000fca0000004100 */
[----:B------:R-:W-:-:S04]  /*1cd00*/  FMUL R0, R0, UR23 ;  /* 0x0000001700007c20 */ /* 0x000fc80008400000 */
[----:B--2---:R-:W-:-:S05]  /*1cd10*/  FFMA R0, R2, UR22, R0 ;  /* 0x0000001602007c23 */ /* 0x004fca0008000000 */
[----:B------:R-:W-:-:S05]  /*1cd20*/  F2FP.SATFINITE.E4M3.F32.PACK_AB_MERGE_C R3, RZ, R0, RZ ;  /* 0x00000000ff03723e */ /* 0x000fca00048070ff */
[----:B------:R2:W-:Y:S01]  /*1cd30*/  STG.E.U8 desc[UR20][R26.64+0xf9], R3 ;  /* 0x0000f9031a007986 */ /* 0x0005e2000c101114 */
[----:B------:R-:W-:Y:S05]  /*1cd40*/  BRA `(.L_x_551) ;  /* 0x0000004800687947 */ /* 0x000fea0003800000 */
.L_x_38:
[----:B------:R-:W-:Y:S01]  /*1cd50*/  ISETP.GE.AND P1, PT, R32, 0x1, PT ;  /* 0x000000012000780c */ /* 0x000fe20003f26270 */
[----:B------:R-:W-:Y:S01]  /*1cd60*/  FMUL R5, R5, UR22 ;  /* 0x0000001605057c20 */ /* 0x000fe20008400000 */
[----:B------:R-:W2:Y:S02]  /*1cd70*/  LDL.LU R37, [R1+0x200] ;  /* 0x0002000001257983 */ /* 0x000ea40000300800 */
[----:B------:R-:W-:Y:S02]  /*1cd80*/  ISETP.LT.OR P2, PT, R0, 0x2, !P1 ;  /* 0x000000020000780c */ /* 0x000fe40004f41670 */
[----:B------:R-:W-:Y:S01]  /*1cd90*/  F2FP.SATFINITE.E4M3.F32.PACK_AB_MERGE_C R5, RZ, R5, RZ ;  /* 0x00000005ff05723e */ /* 0x000fe200048070ff */
[----:B------:R-:W-:Y:S01]  /*1cda0*/  FMUL R4, R4, UR22 ;  /* 0x0000001604047c20 */ /* 0x000fe20008400000 */
[----:B------:R-:W-:Y:S01]  /*1cdb0*/  FMUL R6, R6, UR22 ;  /* 0x0000001606067c20 */ /* 0x000fe20008400000 */
[----:B------:R-:W-:Y:S01]  /*1cdc0*/  FMUL R7, R7, UR22 ;  /* 0x0000001607077c20 */ /* 0x000fe20008400000 */
[----:B------:R-:W-:Y:S01]  /*1cdd0*/  ISETP.LT.OR P5, PT, R0, 0x9, !P1 ;  /* 0x000000090000780c */ /* 0x000fe20004fa1670 */
[----:B------:R-:W-:Y:S01]  /*1cde0*/  FMUL R8, R8, UR22 ;  /* 0x0000001608087c20 */ /* 0x000fe20008400000 */
[----:B------:R-:W-:Y:S01]  /*1cdf0*/  FMUL R9, R9, UR22 ;  /* 0x0000001609097c20 */ /* 0x000fe20008400000 */
[----:B------:R-:W-:Y:S01]  /*1ce00*/  FMUL R10, R10, UR22 ;  /* 0x000000160a0a7c20 */ /* 0x000fe20008400000 */
[----:B------:R-:W-:Y:S01]  /*1ce10*/  FMUL R11, R11, UR22 ;  /* 0x000000160b0b7c20 */ /* 0x000fe20008400000 */
[----:B------:R-:W-:Y:S01]  /*1ce20*/  FMUL R12, R12, UR22 ;  /* 0x000000160c0c7c20 */ /* 0x000fe20008400000 */
[----:B------:R-:W-:Y:S01]  /*1ce30*/  FMUL R13, R13, UR22 ;  /* 0x000000160d0d7c20 */ /* 0x000fe20008400000 */
[----:B------:R0:W-:Y:S01]  /*1ce40*/  @!P2 STG.E.U8 desc[UR20][R2.64+0x1], R5 ;  /* 0x000001050200a986 */ /* 0x0001e2000c101114 */
[----:B------:R-:W-:-:S02]  /*1ce50*/  ISETP.LT.OR P2, PT, R0, 0x1, !P1 ;  /* 0x000000010000780c */ /* 0x000fc40004f41670 */
[----:B------:R-:W-:Y:S01]  /*1ce60*/  F2FP.SATFINITE.E4M3.F32.PACK_AB_MERGE_C R4, RZ, R4, RZ ;  /* 0x00000004ff04723e */ /* 0x000fe200048070ff */
[----:B------:R-:W-:Y:S01]  /*1ce70*/  FMUL R14, R14, UR22 ;  /* 0x000000160e0e7c20 */ /* 0x000fe20008400000 */
        /* <DEDUP_REMOVED lines=9> */
[----:B------:R-:W-:Y:S01]  /*1cf10*/  @!P2 STG.E.U8 desc[UR20][R2.64], R4 ;  /* 0x000000040200a986 */ /* 0x000fe2000c101114 */
[----:B------:R-:W-:Y:S01]  /*1cf20*/  ISETP.GE.AND P2, PT, R32, 0x9, PT ;  /* 0x000000092000780c */ /* 0x000fe20003f46270 */
[----:B------:R-:W-:Y:S01]  /*1cf30*/  FMUL R152, R152, UR22 ;  /* 0x0000001698987c20 */ /* 0x000fe20008400000 */
[----:B------:R-:W-:Y:S01]  /*1cf40*/  FMUL R153, R153, UR22 ;  /* 0x0000001699997c20 */ /* 0x000fe20008400000 */
[----:B------:R-:W-:Y:S01]  /*1cf50*/  FMUL R154, R154, UR22 ;  /* 0x000000169a9a7c20 */ /* 0x000fe20008400000 */
[----:B------:R-:W-:Y:S01]  /*1cf60*/  ISETP.LT.OR P3, PT, R0, 0x1, !P2 ;  /* 0x000000010000780c */ /* 0x000fe20005761670 */
[----:B------:R-:W-:Y:S01]  /*1cf70*/  FMUL R155, R155, UR22 ;  /* 0x000000169b9b7c20 */ /* 0x000fe20008400000 */
[----:B------:R-:W-:Y:S01]  /*1cf80*/  F2FP.SATFINITE.E4M3.F32.PACK_AB_MERGE_C R6, RZ, R6, RZ ;  /* 0x00000006ff06723e */ /* 0x000fe200048070ff */
[----:B------:R-:W-:Y:S01]  /*1cf90*/  FMUL R156, R156, UR22 ;  /* 0x000000169c9c7c20 */ /* 0x000fe20008400000 */
        /* <DEDUP_REMOVED lines=10> */
[----:B------:R-:W-:-:S02]  /*1d040*/  ISETP.LT.OR P3, PT, R0, 0x2, !P2 ;  /* 0x000000020000780c */ /* 0x000fc40005761670 */
        /* <DEDUP_REMOVED lines=10> */
[----:B------:R-:W4:Y:S04]  /*1d0f0*/  LDL.LU R36, [R1+0x204] ;  /* 0x0002040001247983 */ /* 0x000f280000300800 */
[----:B------:R5:W-:Y:S01]  /*1d100*/  @!P3 STG.E.U8 desc[UR20][R24.64+0x1], R7 ;  /* 0x000001071800b986 */ /* 0x000be2000c101114 */
[----:B------:R-:W-:-:S03]  /*1d110*/  ISETP.LT.OR P3, PT, R0, 0xa, !P1 ;  /* 0x0000000a0000780c */ /* 0x000fc60004f61670 */
[----:B------:R-:W-:Y:S01]  /*1d120*/  @!P5 STG.E.U8 desc[UR20][R2.64+0x8], R8 ;  /* 0x000008080200d986 */ /* 0x000fe2000c101114 */
[C---:B------:R-:W-:Y:S02]  /*1d130*/  ISETP.LT.OR P5, PT, R0.reuse, 0x9, !P2 ;  /* 0x000000090000780c */ /* 0x040fe400057a1670 */
[----:B------:R-:W-:Y:S01]  /*1d140*/  F2FP.SATFINITE.E4M3.F32.PACK_AB_MERGE_C R10, RZ, R10, RZ ;  /* 0x0000000aff0a723e */ /* 0x000fe200048070ff */
[----:B------:R-:W3:Y:S01]  /*1d150*/  LDL.LU R35, [R1+0x208] ;  /* 0x0002080001237983 */ /* 0x000ee20000300800 */
[----:B------:R-:W-:Y:S02]  /*1d160*/  F2FP.SATFINITE.E4M3.F32.PACK_AB_MERGE_C R11, RZ, R11, RZ ;  /* 0x0000000bff0b723e */ /* 0x000fe400048070ff */
[----:B------:R-:W-:Y:S01]  /*1d170*/  F2FP.SATFINITE.E4M3.F32.PACK_AB_MERGE_C R12, RZ, R12, RZ ;  /* 0x0000000cff0c723e */ /* 0x000fe200048070ff */
[----:B------:R-:W-:Y:S01]  /*1d180*/  FMUL R173, R173, UR22 ;  /* 0x00000016adad7c20 */ /* 0x000fe20008400000 */
[----:B------:R-:W-:Y:S01]  /*1d190*/  F2FP.SATFINITE.E4M3.F32.PACK_AB_MERGE_C R13, RZ, R13, RZ ;  /* 0x0000000dff0d723e */ /* 0x000fe200048070ff */
[----:B------:R-:W-:Y:S01]  /*1d1a0*/  @!P3 STG.E.U8 desc[UR20][R2.64+0x9], R9 ;  /* 0x000009090200b986 */ /* 0x000fe2000c101114 */
[----:B------:R-:W-:-:S03]  /*1d1b0*/  ISETP.LT.OR P3, PT, R0, 0xa, !P2 ;  /* 0x0000000a0000780c */ /* 0x000fc60005761670 */
[----:B------:R-:W-:Y:S01]  /*1d1c0*/  @!P5 STG.E.U8 desc[UR20][R24.64+0x8], R10 ;  /* 0x0000080a1800d986 */ /* 0x000fe2000c101114 */
[----:B------:R-:W-:Y:S02]  /*1d1d0*/  ISETP.LT.OR P5, PT, R0, 0x11, !P1 ;  /* 0x000000110000780c */ /* 0x000fe40004fa1670 */
        /* <DEDUP_REMOVED lines=23> */
[----:B------:R-:W-:Y:S01]  /*1d350*/  ISETP.LT.OR P6, PT, R0, 0x29, !P2 ;  /* 0x000000290000780c */ /* 0x000fe200057c1670 */
[----:B------:R-:W3:Y:S01]  /*1d360*/  LDL.LU R30, [R1+0x218] ;  /* 0x00021800011e7983 */ /* 0x000ee20000300800 */
[----:B------:R-:W-:Y:S01]  /*1d370*/  F2FP.SATFINITE.E4M3.F32.PACK_AB_MERGE_C R152, RZ, R152, RZ ;  /* 0x00000098ff98723e */ /* 0x000fe200048070ff */
[----:B------:R-:W-:Y:S01]  /*1d380*/  FMUL R176, R176, UR22 ;  /* 0x00000016b0b07c20 */ /* 0x000fe20008400000 */
[----:B------:R-:W-:Y:S01]  /*1d390*/  F2FP.SATFINITE.E4M3.F32.PACK_AB_MERGE_C R153, RZ, R153, RZ ;  /* 0x00000099ff99723e */ /* 0x000fe200048070ff */
[----:B------:R-:W-:Y:S01]  /*1d3a0*/  @!P3 STG.E.U8 desc[UR20][R24.64+0x11], R15 ;  /* 0x0000110f1800b986 */ /* 0x000fe2000c101114 */
[C---:B------:R-:W-:Y:S01]  /*1d3b0*/  ISETP.LT.OR P3, PT, R0.reuse, 0x1a, !P1 ;  /* 0x0000001a0000780c */ /* 0x040fe20004f61670 */
[----:B------:R-:W-:Y:S01]  /*1d3c0*/  FMUL R177, R177, UR22 ;  /* 0x00000016b1b17c20 */ /* 0x000fe20008400000 */
[----:B------:R-:W-:Y:S01]  /*1d3d0*/  F2FP.SATFINITE.E4M3.F32.PACK_AB_MERGE_C R154, RZ, R154, RZ ;  /* 0x0000009aff9a723e */ /* 0x000fe200048070ff */
[----:B------:R-:W-:Y:S01]  /*1d3e0*/  @!P5 STG.E.U8 desc[UR20][R2.64+0x18], R16 ;  /* 0x000018100200d986 */ /* 0x000fe2000c101114 */
[----:B------:R-:W-:Y:S01]  /*1d3f0*/  ISETP.LT.OR P5, PT, R0, 0x19, !P2 ;  /* 0x000000190000780c */ /* 0x000fe200057a1670 */
[----:B------:R-:W-:Y:S01]  /*1d400*/  FMUL R178, R178, UR22 ;  /* 0x00000016b2b27c20 */ /* 0x000fe20008400000 */
[----:B------:R-:W-:Y:S01]  /*1d410*/  F2FP.SATFINITE.E4M3.F32.PACK_AB_MERGE_C R155, RZ, R155, RZ ;  /* 0x0000009bff9b723e */ /* 0x000fe200048070ff */
[----:B------:R-:W-:Y:S01]  /*1d420*/  FMUL R179, R179, UR22 ;  /* 0x00000016b3b37c20 */ /* 0x000fe20008400000 */
[----:B------:R-:W-:Y:S01]  /*1d430*/  F2FP.SATFINITE.E4M3.F32.PACK_AB_MERGE_C R156, RZ, R156, RZ ;  /* 0x0000009cff9c723e */ /* 0x000fe200048070ff */
[----:B------:R-:W-:Y:S01]  /*1d440*/  FMUL R180, R180, UR22 ;  /* 0x00000016b4b47c20 */ /* 0x000fe20008400000 */
[----:B------:R-:W-:Y:S01]  /*1d450*/  F2FP.SATFINITE.E4M3.F32.PACK_AB_MERGE_C R157, RZ, R157, RZ ;  /* 0x0000009dff9d723e */ /* 0x000fe200048070ff */
[----:B------:R-:W-:Y:S01]  /*1d460*/  FMUL R181, R181, UR22 ;  /* 0x00000016b5b57c20 */ /* 0x000fe20008400000 */
[----:B------:R-:W-:Y:S01]  /*1d470*/  F2FP.SATFINITE.E4M3.F32.PACK_AB_MERGE_C R158, RZ, R158, RZ ;  /* 0x0000009eff9e723e */ /* 0x000fe200048070ff */
[----:B------:R-:W-:Y:S01]  /*1d480*/  @!P3 STG.E.U8 desc[UR20][R2.64+0x19], R17 ;  /* 0x000019110200b986 */ /* 0x000fe2000c101114 */
[----:B------:R-:W-:Y:S01]  /*1d490*/  ISETP.LT.OR P3, PT, R0, 0x1a, !P2 ;  /* 0x0000001a0000780c */ /* 0x000fe20005761670 */
        /* <DEDUP_REMOVED lines=25> */
[----:B0-----:R-:W-:Y:S01]  /*1d630*/  F2FP.SATFINITE.E4M3.F32.PACK_AB_MERGE_C R5, RZ, R168, RZ ;  /* 0x000000a8ff05723e */ /* 0x001fe200048070ff */
[----:B------:R-:W-:Y:S01]  /*1d640*/  @!P3 STG.E.U8 desc[UR20][R2.64+0x21], R21 ;  /* 0x000021150200b986 */ /* 0x000fe2000c101114 */
[----:B------:R-:W-:Y:S01]  /*1d650*/  ISETP.LT.OR P3, PT, R0, 0x22, !P2 ;  /* 0x000000220000780c */ /* 0x000fe20005761670 */
[----:B------:R-:W-:Y:S01]  /*1d660*/  FMUL R192, R192, UR22 ;  /* 0x00000016c0c07c20 */ /* 0x000fe20008400000 */
[----:B------:R-:W-:Y:S01]  /*1d670*/  F2FP.SATFINITE.E4M3.F32.PACK_AB_MERGE_C R169, RZ, R169, RZ ;  /* 0x000000a9ffa9723e */ /* 0x000fe200048070ff */
[----:B------:R-:W-:Y:S01]  /*1d680*/  @!P5 STG.E.U8 desc[UR20][R24.64+0x20], R22 ;  /* 0x000020161800d986 */ /* 0x000fe2000c101114 */
[----:B------:R-:W-:Y:S01]  /*1d690*/  ISETP.LT.OR P5, PT, R0, 0x29, !P1 ;  /* 0x000000290000780c */ /* 0x000fe20004fa1670 */
[----:B------:R-:W-:Y:S01]  /*1d6a0*/  FMUL R193, R193, UR22 ;  /* 0x00000016c1c17c20 */ /* 0x000fe20008400000 */
[----:B-----5:R-:W-:Y:S01]  /*1d6b0*/  F2FP.SATFINITE.E4M3.F32.PACK_AB_MERGE_C R7, RZ, R170, RZ ;  /* 0x000000aaff07723e */ /* 0x020fe200048070ff */
        /* <DEDUP_REMOVED lines=75> */
[----:B------:R-:W-:Y:S01]  /*1db70*/  FMUL R218, R218, UR22 ;  /* 0x00000016dada7c20 */ /* 0x000fe20008400000 */
        /* <DEDUP_REMOVED lines=11> */
[----:B------:R-:W-:Y:S01]  /*1dc30*/  FMUL R222, R222, UR22 ;  /* 0x00000016dede7c20 */ /* 0x000fe20008400000 */
[----:B------:R-:W-:Y:S01]  /*1dc40*/  FMUL R223, R223, UR22 ;  /* 0x00000016dfdf7c20 */ /* 0x000fe20008400000 */
[----:B------:R-:W-:Y:S01]  /*1dc50*/  FMUL R224, R224, UR22 ;  /* 0x00000016e0e07c20 */ /* 0x000fe20008400000 */
[----:B------:R0:W-:Y:S01]  /*1dc60*/  @!P3 STG.E.U8 desc[UR20][R2.64+0x48], R5 ;  /* 0x000048050200b986 */ /* 0x0001e2000c101114 */
[C---:B------:R-:W-:Y:S01]  /*1dc70*/  ISETP.LT.OR P3, PT, R0.reuse, 0x4a, !P2 ;  /* 0x0000004a0000780c */ /* 0x040fe20005761670 */
[----:B------:R-:W-:Y:S01]  /*1dc80*/  FMUL R225, R225, UR22 ;  /* 0x00000016e1e17c20 */ /* 0x000fe20008400000 */
[----:B------:R-:W-:Y:S01]  /*1dc90*/  F2FP.SATFINITE.E4M3.F32.PACK_AB_MERGE_C R221, RZ, R221, RZ ;  /* 0x000000ddffdd723e */ /* 0x000fe200048070ff */
[----:B------:R-:W-:Y:S01]  /*1dca0*/  @!P6 STG.E.U8 desc[UR20][R2.64+0x49], R169 ;  /* 0x000049a90200e986 */ /* 0x000fe2000c101114 */
[----:B------:R-:W-:Y:S01]  /*1dcb0*/  ISETP.LT.OR P6, PT, R0, 0x51, !P1 ;  /* 0x000000510000780c */ /* 0x000fe20004fc1670 */
[----:B------:R-:W-:Y:S01]  /*1dcc0*/  FMUL R226, R226, UR22 ;  /* 0x00000016e2e27c20 */ /* 0x000fe20008400000 */
[----:B------:R-:W-:Y:S01]  /*1dcd0*/  F2FP.SATFINITE.E4M3.F32.PACK_AB_MERGE_C R223, RZ, R223, RZ ;  /* 0x000000dfffdf723e */ /* 0x000fe200048070ff */
[----:B------:R5:W-:Y:S01]  /*1dce0*/  @!P5 STG.E.U8 desc[UR20][R24.64+0x48], R7 ;  /* 0x000048071800d986 */ /* 0x000be2000c101114 */
[----:B------:R-:W-:Y:S01]  /*1dcf0*/  ISETP.LT.OR P5, PT, R0, 0x52, !P1 ;  /* 0x000000520000780c */ /* 0x000fe20004fa1670 */
[----:B------:R-:W-:Y:S01]  /*1dd00*/  FMUL R227, R227, UR22 ;  /* 0x00000016e3e37c20 */ /* 0x000fe20008400000 */
[----:B------:R-:W-:Y:S01]  /*1dd10*/  F2FP.SATFINITE.E4M3.F32.PACK_AB_MERGE_C R225, RZ, R225, RZ ;  /* 0x000000e1ffe1723e */ /* 0x000fe200048070ff */
[----:B------:R-:W-:Y:S01]  /*1dd20*/  FMUL R228, R228, UR22 ;  /* 0x00000016e4e47c20 */ /* 0x000fe20008400000 */
[----:B0-----:R-:W-:Y:S01]  /*1dd30*/  F2FP.SATFINITE.E4M3.F32.PACK_AB_MERGE_C R5, RZ, R172, RZ ;  /* 0x000000acff05723e */ /* 0x001fe200048070ff */
[----:B------:R-:W-:Y:S01]  /*1dd40*/  @!P3 STG.E.U8 desc[UR20][R24.64+0x49], R171 ;  /* 0x000049ab1800b986 */ /* 0x000fe2000c101114 */
[C---:B------:R-:W-:Y:S01]  /*1dd50*/  ISETP.LT.OR P3, PT, R0.reuse, 0x51, !P2 ;  /* 0x000000510000780c */ /* 0x040fe20005761670 */
[----:B------:R-:W-:Y:S01]  /*1dd60*/  FMUL R229, R229, UR22 ;  /* 0x00000016e5e57c20 */ /* 0x000fe20008400000 */
[----:B------:R-:W-:Y:S01]  /*1dd70*/  F2FP.SATFINITE.E4M3.F32.PACK_AB_MERGE_C R227, RZ, R227, RZ ;  /* 0x000000e3ffe3723e */ /* 0x000fe200048070ff */
[----:B------:R0:W-:Y:S01]  /*1dd80*/  @!P6 STG.E.U8 desc[UR20][R2.64+0x50], R5 ;  /* 0x000050050200e986 */ /* 0x0001e2000c101114 */
[----:B------:R-:W-:Y:S01]  /*1dd90*/  ISETP.LT.OR P6, PT, R0, 0x52, !P2 ;  /* 0x000000520000780c */ /* 0x000fe200057c1670 */
[----:B------:R-:W-:Y:S01]  /*1dda0*/  FMUL R230, R230, UR22 ;  /* 0x00000016e6e67c20 */ /* 0x000fe20008400000 */
[----:B-----5:R-:W-:Y:S01]  /*1ddb0*/  F2FP.SATFINITE.E4M3.F32.PACK_AB_MERGE_C R7, RZ, R174, RZ ;  /* 0x000000aeff07723e */ /* 0x020fe200048070ff */
[----:B------:R-:W-:Y:S01]  /*1ddc0*/  @!P5 STG.E.U8 desc[UR20][R2.64+0x51], R173 ;  /* 0x000051ad0200d986 */ /* 0x000fe2000c101114 */
[----:B------:R-:W-:Y:S01]  /*1ddd0*/  ISETP.LT.OR P5, PT, R0, 0x59, !P1 ;  /* 0x000000590000780c */ /* 0x000fe20004fa1670 */
[----:B------:R-:W-:Y:S01]  /*1dde0*/  FMUL R231, R231, UR22 ;  /* 0x00000016e7e77c20 */ /* 0x000fe20008400000 */
[----:B------:R-:W-:Y:S01]  /*1ddf0*/  F2FP.SATFINITE.E4M3.F32.PACK_AB_MERGE_C R229, RZ, R229, RZ ;  /* 0x000000e5ffe5723e */ /* 0x000fe200048070ff */
[----:B------:R-:W-:Y:S01]  /*1de00*/  FMUL R232, R232, UR22 ;  /* 0x00000016e8e87c20 */ /* 0x000fe20008400000 */
[----:B------:R-:W-:Y:S01]  /*1de10*/  FMUL R233, R233, UR22 ;  /* 0x00000016e9e97c20 */ /* 0x000fe20008400000 */
[----:B------:R5:W-:Y:S01]  /*1de20*/  @!P3 STG.E.U8 desc[UR20][R24.64+0x50], R7 ;  /* 0x000050071800b986 */ /* 0x000be2000c101114 */
[----:B------:R-:W-:Y:S01]  /*1de30*/  ISETP.LT.OR P3, PT, R0, 0x5a, !P1 ;  /* 0x0000005a0000780c */ /* 0x000fe20004f61670 */
        /* <DEDUP_REMOVED lines=9> */
[----:B------:R-:W-:Y:S01]  /*1ded0*/  F2FP.SATFINITE.E4M3.F32.PACK_AB_MERGE_C R233, RZ, R233, RZ ;  /* 0x000000e9ffe9723e */ /* 0x000fe200048070ff */
[----:B--2---:R-:W-:Y:S01]  /*1dee0*/  FMUL R4, R37, UR22 ;  /* 0x0000001625047c20 */ /* 0x004fe20008400000 */
[----:B-----5:R-:W-:Y:S01]  /*1def0*/  F2FP.SATFINITE.E4M3.F32.PACK_AB_MERGE_C R7, RZ, R178, RZ ;  /* 0x000000b2ff07723e */ /* 0x020fe200048070ff */
[----:B------:R-:W-:Y:S01]  /*1df00*/  @!P3 STG.E.U8 desc[UR20][R2.64+0x59], R177 ;  /* 0x000059b10200b986 */ /* 0x000fe2000c101114 */
[C---:B------:R-:W-:Y:S01]  /*1df10*/  ISETP.LT.OR P3, PT, R0.reuse, 0x61, !P1 ;  /* 0x000000610000780c */ /* 0x040fe20004f61670 */
[----:B------:R-:W-:Y:S01]  /*1df20*/  FMUL R237, R237, UR22 ;  /* 0x00000016eded7c20 */ /* 0x000fe20008400000 */
[----:B------:R-:W-:Y:S01]  /*1df30*/  F2FP.SATFINITE.E4M3.F32.PACK_AB_MERGE_C R235, RZ, R235, RZ ;  /* 0x000000ebffeb723e */ /* 0x000fe200048070ff */
[----:B------:R2:W-:Y:S01]  /*1df40*/  @!P6 STG.E.U8 desc[UR20][R24.64+0x58], R7 ;  /* 0x000058071800e986 */ /* 0x0005e2000c101114 */
[----:B------:R-:W-:-:S02]  /*1df50*/  ISETP.LT.OR P6, PT, R0, 0x62, !P1 ;  /* 0x000000620000780c */ /* 0x000fc40004fc1670 */
[----:B0-----:R-:W-:Y:S01]  /*1df60*/  F2FP.SATFINITE.E4M3.F32.PACK_AB_MERGE_C R5, RZ, R180, RZ ;  /* 0x000000b4ff05723e */ /* 0x001fe200048070ff */
[----:B------:R-:W-:Y:S01]  /*1df70*/  @!P5 STG.E.U8 desc[UR20][R24.64+0x59], R179 ;  /* 0x000059b31800d986 */ /* 0x000fe2000c101114 */
[C---:B------:R-:W-:Y:S02]  /*1df80*/  ISETP.LT.OR P5, PT, R0.reuse, 0x61, !P2 ;  /* 0x000000610000780c */ /* 0x040fe400057a1670 */
[----:B------:R-:W-:Y:S01]  /*1df90*/  F2FP.SATFINITE.E4M3.F32.PACK_AB_MERGE_C R9, RZ, R236, RZ ;  /* 0x000000ecff09723e */ /* 0x000fe200048070ff */
[----:B------:R-:W5:Y:S04]  /*1dfa0*/  LDL.LU R37, [R1+0x21c] ;  /* 0x00021c0001257983 */ /* 0x000f680000300800 */
[----:B------:R0:W-:Y:S01]  /*1dfb0*/  @!P3 STG.E.U8 desc[UR20][R2.64+0x60], R5 ;  /* 0x000060050200b986 */ /* 0x0001e2000c101114 */
[----:B------:R-:W-:-:S02]  /*1dfc0*/  ISETP.LT.OR P3, PT, R0, 0x62, !P2 ;  /* 0x000000620000780c */ /* 0x000fc40005761670 */
[----:B--2---:R-:W-:Y:S01]  /*1dfd0*/  F2FP.SATFINITE.E4M3.F32.PACK_AB_MERGE_C R7, RZ, R182, RZ ;  /* 0x000000b6ff07723e */ /* 0x004fe200048070ff */
[----:B------:R-:W-:Y:S01]  /*1dfe0*/  @!P6 STG.E.U8 desc[UR20][R2.64+0x61], R181 ;  /* 0x000061b50200e986 */ /* 0x000fe2000c101114 */
[----:B------:R-:W-:-:S03]  /*1dff0*/  ISETP.LT.OR P6, PT, R0, 0x69, !P1 ;  /* 0x000000690000780c */ /* 0x000fc60004fc1670 */
[----:B------:R2:W-:Y:S01]  /*1e000*/  @!P5 STG.E.U8 desc[UR20][R24.64+0x60], R7 ;  /* 0x000060071800d986 */ /* 0x0005e2000c101114 */
[----:B------:R-:W-:Y:S02]  /*1e010*/  ISETP.LT.OR P5, PT, R0, 0x6a, !P1 ;  /* 0x0000006a0000780c */ /* 0x000fe40004fa1670 */
[----:B0-----:R-:W-:-:S03]  /*1e020*/  F2FP.SATFINITE.E4M3.F32.PACK_AB_MERGE_C R5, RZ, R184, RZ ;  /* 0x000000b8ff05723e */ /* 0x001fc600048070ff */
[----:B------:R-:W-:Y:S01]  /*1e030*/  @!P3 STG.E.U8 desc[UR20][R24.64+0x61], R183 ;  /* 0x000061b71800b986 */ /* 0x000fe2000c101114 */
[----:B------:R-:W-:-:S03]  /*1e040*/  ISETP.LT.OR P3, PT, R0, 0x69, !P2 ;  /* 0x000000690000780c */ /* 0x000fc60005761670 */
[----:B------:R0:W-:Y:S01]  /*1e050*/  @!P6 STG.E.U8 desc[UR20][R2.64+0x68], R5 ;  /* 0x000068050200e986 */ /* 0x0001e2000c101114 */
[C---:B------:R-:W-:Y:S02]  /*1e060*/  ISETP.LT.OR P6, PT, R0.reuse, 0x6a, !P2 ;  /* 0x0000006a0000780c */ /* 0x040fe400057c1670 */
[----:B--2---:R-:W-:Y:S01]  /*1e070*/  F2FP.SATFINITE.E4M3.F32.PACK_AB_MERGE_C R7, RZ, R186, RZ ;  /* 0x000000baff07723e */ /* 0x004fe200048070ff */
[----:B------:R-:W-:Y:S01]  /*1e080*/  @!P5 STG.E.U8 desc[UR20][R2.64+0x69], R185 ;  /* 0x000069b90200d986 */ /* 0x000fe2000c101114 */
[----:B------:R-:W-:-:S05]  /*1e090*/  ISETP.LT.OR P5, PT, R0, 0x71, !P1 ;  /* 0x000000710000780c */ /* 0x000fca0004fa1670 */
[----:B------:R2:W-:Y:S01]  /*1e0a0*/  @!P3 STG.E.U8 desc[UR20][R24.64+0x68], R7 ;  /* 0x000068071800b986 */ /* 0x0005e2000c101114 */
[C---:B------:R-:W-:Y:S02]  /*1e0b0*/  ISETP.LT.OR P3, PT, R0.reuse, 0x72, !P1 ;  /* 0x000000720000780c */ /* 0x040fe40004f61670 */
[----:B0-----:R-:W-:Y:S01]  /*1e0c0*/  F2FP.SATFINITE.E4M3.F32.PACK_AB_MERGE_C R5, RZ, R188, RZ ;  /* 0x000000bcff05723e */ /* 0x001fe200048070ff */
[----:B------:R-:W-:Y:S01]  /*1e0d0*/  @!P6 STG.E.U8 desc[UR20][R24.64+0x69], R187 ;  /* 0x000069bb1800e986 */ /* 0x000fe2000c101114 */
[----:B------:R-:W-:-:S03]  /*1e0e0*/  ISETP.LT.OR P6, PT, R0, 0x71, !P2 ;  /* 0x000000710000780c */ /* 0x000fc600057c1670 */
[----:B------:R0:W-:Y:S01]  /*1e0f0*/  @!P5 STG.E.U8 desc[UR20][R2.64+0x70], R5 ;  /* 0x000070050200d986 */ /* 0x0001e2000c101114 */
[----:B------:R-:W-:Y:S02]  /*1e100*/  ISETP.LT.OR P5, PT, R0, 0x72, !P2 ;  /* 0x000000720000780c */ /* 0x000fe400057a1670 */
[----:B--2---:R-:W-:-:S03]  /*1e110*/  F2FP.SATFINITE.E4M3.F32.PACK_AB_MERGE_C R7, RZ, R190, RZ ;  /* 0x000000beff07723e */ /* 0x004fc600048070ff */
[----:B------:R-:W-:Y:S01]  /*1e120*/  @!P3 STG.E.U8 desc[UR20][R2.64+0x71], R189 ;  /* 0x000071bd0200b986 */ /* 0x000fe2000c101114 */
[----:B------:R-:W-:-:S03]  /*1e130*/  ISETP.LT.OR P3, PT, R0, 0x79, !P1 ;  /* 0x000000790000780c */ /* 0x000fc60004f61670 */
[----:B------:R2:W-:Y:S01]  /*1e140*/  @!P6 STG.E.U8 desc[UR20][R24.64+0x70], R7 ;  /* 0x000070071800e986 */ /* 0x0005e2000c101114 */
[C---:B------:R-:W-:Y:S02]  /*1e150*/  ISETP.LT.OR P6, PT, R0.reuse, 0x7a, !P1 ;  /* 0x0000007a0000780c */ /* 0x040fe40004fc1670 */
[----:B0-----:R-:W-:Y:S01]  /*1e160*/  F2FP.SATFINITE.E4M3.F32.PACK_AB_MERGE_C R5, RZ, R192, RZ ;  /* 0x000000c0ff05723e */ /* 0x001fe200048070ff */
[----:B------:R-:W-:Y:S01]  /*1e170*/  @!P5 STG.E.U8 desc[UR20][R24.64+0x71], R191 ;  /* 0x000071bf1800d986 */ /* 0x000fe2000c101114 */
[----:B------:R-:W-:-:S05]  /*1e180*/  ISETP.LT.OR P5, PT, R0, 0x79, !P2 ;  /* 0x000000790000780c */ /* 0x000fca00057a1670 */
[----:B------:R0:W-:Y:S01]  /*1e190*/  @!P3 STG.E.U8 desc[UR20][R2.64+0x78], R5 ;  /* 0x000078050200b986 */ /* 0x0001e2000c101114 */
[C---:B------:R-:W-:Y:S02]  /*1e1a0*/  ISETP.LT.OR P3, PT, R0.reuse, 0x7a, !P2 ;  /* 0x0000007a0000780c */ /* 0x040fe40005761670 */
        /* <DEDUP_REMOVED lines=104> */
[----:B------:R-:W-:-:S03]  /*1e830*/  ISETP.LT.OR P3, PT, R0, 0xd2, !P1 ;  /* 0x000000d20000780c */ /* 0x000fc60004f61670 */
[----:B------:R-:W-:Y:S01]  /*1e840*/  @!P6 STG.E.U8 desc[UR20][R24.64+0xc9], R235 ;  /* 0x0000c9eb1800e986 */ /* 0x000fe2000c101114 */
[----:B------:R-:W-:Y:S01]  /*1e850*/  ISETP.LT.OR P6, PT, R0, 0xd1, !P2 ;  /* 0x000000d10000780c */ /* 0x000fe200057c1670 */
[----:B----4-:R-:W-:Y:S02]  /*1e860*/  FMUL R5, R36, UR22 ;  /* 0x0000001624057c20 */ /* 0x010fe40008400000 */
[----:B------:R-:W2:Y:S01]  /*1e870*/  LDL.LU R36, [R1+0x220] ;  /* 0x0002200001247983 */ /* 0x000ea20000300800 */
[----:B0-----:R-:W-:Y:S01]  /*1e880*/  F2FP.SATFINITE.E4M3.F32.PACK_AB_MERGE_C R7, RZ, R4, RZ ;  /* 0x00000004ff07723e */ /* 0x001fe200048070ff */
[----:B---3--:R-:W-:Y:S02]  /*1e890*/  FMUL R4, R35, UR22 ;  /* 0x0000001623047c20 */ /* 0x008fe40008400000 */
[----:B------:R0:W-:Y:S01]  /*1e8a0*/  @!P5 STG.E.U8 desc[UR20][R2.64+0xd0], R9 ;  /* 0x0000d0090200d986 */ /* 0x0001e2000c101114 */
[----:B------:R-:W-:Y:S02]  /*1e8b0*/  F2FP.SATFINITE.E4M3.F32.PACK_AB_MERGE_C R237, RZ, R237, RZ ;  /* 0x000000edffed723e */ /* 0x000fe400048070ff */
[----:B------:R-:W-:Y:S01]  /*1e8c0*/  F2FP.SATFINITE.E4M3.F32.PACK_AB_MERGE_C R11, RZ, R5, RZ ;  /* 0x00000005ff0b723e */ /* 0x000fe200048070ff */
[----:B------:R-:W3:Y:S01]  /*1e8d0*/  LDL.LU R35, [R1+0x224] ;  /* 0x0002240001237983 */ /* 0x000ee20000300800 */
[----:B------:R-:W-:-:S03]  /*1e8e0*/  FMUL R5, R34, UR22 ;  /* 0x0000001622057c20 */ /* 0x000fc60008400000 */
[----:B------:R-:W4:Y:S01]  /*1e8f0*/  LDL.LU R34, [R1+0x228] ;  /* 0x0002280001227983 */ /* 0x000f220000300800 */
[----:B0-----:R-:W-:Y:S01]  /*1e900*/  F2FP.SATFINITE.E4M3.F32.PACK_AB_MERGE_C R9, RZ, R4, RZ ;  /* 0x00000004ff09723e */ /* 0x001fe200048070ff */
[----:B------:R-:W-:Y:S02]  /*1e910*/  FMUL R4, R33, UR22 ;  /* 0x0000001621047c20 */ /* 0x000fe40008400000 */
[----:B------:R-:W-:Y:S01]  /*1e920*/  @!P3 STG.E.U8 desc[UR20][R2.64+0xd1], R237 ;  /* 0x0000d1ed0200b986 */ /* 0x000fe2000c101114 */
[----:B------:R-:W-:-:S03]  /*1e930*/  F2FP.SATFINITE.E4M3.F32.PACK_AB_MERGE_C R13, RZ, R5, RZ ;  /* 0x00000005ff0d723e */ /* 0x000fc600048070ff */
[----:B------:R0:W-:Y:S01]  /*1e940*/  @!P6 STG.E.U8 desc[UR20][R24.64+0xd0], R7 ;  /* 0x0000d0071800e986 */ /* 0x0001e2000c101114 */
[----:B------:R-:W-:-:S03]  /*1e950*/  FMUL R5, R30, UR22 ;  /* 0x000000161e057c20 */ /* 0x000fc60008400000 */
[----:B------:R-:W4:Y:S01]  /*1e960*/  LDL.LU R33, [R1+0x22c] ;  /* 0x00022c0001217983 */ /* 0x000f220000300800 */
[----:B0-----:R-:W-:Y:S01]  /*1e970*/  F2FP.SATFINITE.E4M3.F32.PACK_AB_MERGE_C R7, RZ, R4, RZ ;  /* 0x00000004ff07723e */ /* 0x001fe200048070ff */
[----:B------:R-:W-:Y:S02]  /*1e980*/  FMUL R4, R31, UR22 ;  /* 0x000000161f047c20 */ /* 0x000fe40008400000 */
[----:B------:R-:W4:Y:S04]  /*1e990*/  LDL.LU R31, [R1+0x230] ;  /* 0x00023000011f7983 */ /* 0x000f280000300800 */
[----:B------:R-:W4:Y:S01]  /*1e9a0*/  LDL.LU R30, [R1+0x234] ;  /* 0x00023400011e7983 */ /* 0x000f220000300800 */
[C---:B------:R-:W-:Y:S02]  /*1e9b0*/  ISETP.LT.OR P5, PT, R0.reuse, 0xd2, !P2 ;  /* 0x000000d20000780c */ /* 0x040fe400057a1670 */
[C---:B------:R-:W-:Y:S01]  /*1e9c0*/  ISETP.LT.OR P3, PT, R0.reuse, 0xd9, !P1 ;  /* 0x000000d90000780c */ /* 0x040fe20004f61670 */
[----:B-----5:R-:W-:Y:S01]  /*1e9d0*/  FMUL R6, R37, UR22 ;  /* 0x0000001625067c20 */ /* 0x020fe20008400000 */
[C---:B------:R-:W-:Y:S01]  /*1e9e0*/  ISETP.LT.OR P6, PT, R0.reuse, 0xda, !P1 ;  /* 0x000000da0000780c */ /* 0x040fe20004fc1670 */
[----:B------:R-:W5:Y:S04]  /*1e9f0*/  LDL.LU R38, [R1+0x238] ;  /* 0x0002380001267983 */ /* 0x000f680000300800 */
[----:B------:R-:W5:Y:S04]  /*1ea00*/  LDL.LU R37, [R1+0x23c] ;  /* 0x00023c0001257983 */ /* 0x000f680000300800 */
[----:B------:R0:W-:Y:S01]  /*1ea10*/  @!P5 STG.E.U8 desc[UR20][R24.64+0xd1], R11 ;  /* 0x0000d10b1800d986 */ /* 0x0001e2000c101114 */
[----:B------:R-:W-:-:S03]  /*1ea20*/  ISETP.LT.OR P5, PT, R0, 0xd9, !P2 ;  /* 0x000000d90000780c */ /* 0x000fc600057a1670 */
[----:B------:R1:W-:Y:S01]  /*1ea30*/  @!P3 STG.E.U8 desc[UR20][R2.64+0xd8], R9 ;  /* 0x0000d8090200b986 */ /* 0x0003e2000c101114 */
[----:B------:R-:W-:-:S03]  /*1ea40*/  ISETP.LT.OR P3, PT, R0, 0xda, !P2 ;  /* 0x000000da0000780c */ /* 0x000fc60005761670 */
[----:B------:R1:W-:Y:S01]  /*1ea50*/  @!P6 STG.E.U8 desc[UR20][R2.64+0xd9], R13 ;  /* 0x0000d90d0200e986 */ /* 0x0003e2000c101114 */
[----:B------:R-:W-:Y:S02]  /*1ea60*/  ISETP.LT.OR P6, PT, R0, 0xe1, !P1 ;  /* 0x000000e10000780c */ /* 0x000fe40004fc1670 */
[----:B0-----:R-:W-:-:S03]  /*1ea70*/  F2FP.SATFINITE.E4M3.F32.PACK_AB_MERGE_C R11, RZ, R4, RZ ;  /* 0x00000004ff0b723e */ /* 0x001fc600048070ff */
[----:B------:R0:W-:Y:S01]  /*1ea80*/  @!P5 STG.E.U8 desc[UR20][R24.64+0xd8], R7 ;  /* 0x0000d8071800d986 */ /* 0x0001e2000c101114 */
[----:B-1----:R-:W-:-:S03]  /*1ea90*/  F2FP.SATFINITE.E4M3.F32.PACK_AB_MERGE_C R9, RZ, R5, RZ ;  /* 0x00000005ff09723e */ /* 0x002fc600048070ff */
[----:B------:R-:W-:Y:S04]  /*1eaa0*/  @!P3 STG.E.U8 desc[UR20][R24.64+0xd9], R11 ;  /* 0x0000d90b1800b986 */ /* 0x000fe8000c101114 */
[----:B------:R1:W-:Y:S01]  /*1eab0*/  @!P6 STG.E.U8 desc[UR20][R2.64+0xe0], R9 ;  /* 0x0000e0090200e986 */ /* 0x0003e2000c101114 */
[----:B------:R-:W-:Y:S01]  /*1eac0*/  F2FP.SATFINITE.E4M3.F32.PACK_AB_MERGE_C R13, RZ, R6, RZ ;  /* 0x00000006ff0d723e */ /* 0x000fe200048070ff */
[----:B--2---:R-:W-:Y:S02]  /*1ead0*/  FMUL R4, R36, UR22 ;  /* 0x0000001624047c20 */ /* 0x004fe40008400000 */
[----:B------:R-:W2:Y:S03]  /*1eae0*/  LDL.LU R36, [R1+0x240] ;  /* 0x0002400001247983 */ /* 0x000ea60000300800 */
[----:B0-----:R-:W-:Y:S01]  /*1eaf0*/  F2FP.SATFINITE.E4M3.F32.PACK_AB_MERGE_C R7, RZ, R4, RZ ;  /* 0x00000004ff07723e */ /* 0x001fe200048070ff */
[----:B---3--:R-:W-:-:S02]  /*1eb00*/  FMUL R5, R35, UR22 ;  /* 0x0000001623057c20 */ /* 0x008fc40008400000 */
[----:B------:R-:W3:Y:S01]  /*1eb10*/  LDL.LU R35, [R1+0x244] ;  /* 0x0002440001237983 */ /* 0x000ee20000300800 */
[----:B----4-:R-:W-:-:S03]  /*1eb20*/  FMUL R4, R34, UR22 ;  /* 0x0000001622047c20 */ /* 0x010fc60008400000 */
[----:B------:R-:W4:Y:S01]  /*1eb30*/  LDL.LU R34, [R1+0x248] ;  /* 0x0002480001227983 */ /* 0x000f220000300800 */
[----:B------:R-:W-:Y:S02]  /*1eb40*/  F2FP.SATFINITE.E4M3.F32.PACK_AB_MERGE_C R15, RZ, R5, RZ ;  /* 0x00000005ff0f723e */ /* 0x000fe400048070ff */
[----:B-1----:R-:W-:Y:S01]  /*1eb50*/  F2FP.SATFINITE.E4M3.F32.PACK_AB_MERGE_C R9, RZ, R4, RZ ;  /* 0x00000004ff09723e */ /* 0x002fe200048070ff */
[----:B------:R-:W-:Y:S02]  /*1eb60*/  FMUL R4, R33, UR22 ;  /* 0x0000001621047c20 */ /* 0x000fe40008400000 */
[----:B------:R-:W4:Y:S01]  /*1eb70*/  LDL.LU R33, [R1+0x24c] ;  /* 0x00024c0001217983 */ /* 0x000f220000300800 */
[----:B------:R-:W-:-:S03]  /*1eb80*/  FMUL R5, R31, UR22 ;  /* 0x000000161f057c20 */ /* 0x000fc60008400000 */
[----:B------:R-:W4:Y:S01]  /*1eb90*/  LDL.LU R31, [R1+0x250] ;  /* 0x00025000011f7983 */ /* 0x000f220000300800 */
[----:B------:R-:W-:-:S03]  /*1eba0*/  FMUL R6, R30, UR22 ;  /* 0x000000161e067c20 */ /* 0x000fc60008400000 */
[----:B------:R-:W4:Y:S01]  /*1ebb0*/  LDL.LU R30, [R1+0x254] ;  /* 0x00025400011e7983 */ /* 0x000f220000300800 */
[C---:B------:R-:W-:Y:S02]  /*1ebc0*/  ISETP.LT.OR P5, PT, R0.reuse, 0xe2, !P1 ;  /* 0x000000e20000780c */ /* 0x040fe40004fa1670 */
[C---:B------:R-:W-:Y:S02]  /*1ebd0*/  ISETP.LT.OR P3, PT, R0.reuse, 0xe1, !P2 ;  /* 0x000000e10000780c */ /* 0x040fe40005761670 */
[----:B------:R-:W-:-:S09]  /*1ebe0*/  ISETP.LT.OR P6, PT, R0, 0xe2, !P2 ;  /* 0x000000e20000780c */ /* 0x000fd200057c1670 */
[----:B------:R-:W-:Y:S01]  /*1ebf0*/  @!P5 STG.E.U8 desc[UR20][R2.64+0xe1], R13 ;  /* 0x0000e10d0200d986 */ /* 0x000fe2000c101114 */
[----:B------:R-:W-:-:S03]  /*1ec00*/  ISETP.LT.OR P5, PT, R0, 0xe9, !P1 ;  /* 0x000000e90000780c */ /* 0x000fc60004fa1670 */
[----:B------:R0:W-:Y:S01]  /*1ec10*/  @!P3 STG.E.U8 desc[UR20][R24.64+0xe0], R7 ;  /* 0x0000e0071800b986 */ /* 0x0001e2000c101114 */
[----:B------:R-:W-:-:S03]  /*1ec20*/  ISETP.LT.OR P3, PT, R0, 0xea, !P1 ;  /* 0x000000ea0000780c */ /* 0x000fc60004f61670 */
[----:B------:R1:W-:Y:S01]  /*1ec30*/  @!P6 STG.E.U8 desc[UR20][R24.64+0xe1], R15 ;  /* 0x0000e10f1800e986 */ /* 0x0003e2000c101114 */
[----:B------:R-:W-:Y:S02]  /*1ec40*/  ISETP.LT.OR P6, PT, R0, 0xe9, !P2 ;  /* 0x000000e90000780c */ /* 0x000fe400057c1670 */
[----:B------:R-:W-:Y:S01]  /*1ec50*/  F2FP.SATFINITE.E4M3.F32.PACK_AB_MERGE_C R11, RZ, R4, RZ ;  /* 0x00000004ff0b723e */ /* 0x000fe200048070ff */
[----:B-----5:R-:W-:Y:S02]  /*1ec60*/  FMUL R4, R38, UR22 ;  /* 0x0000001626047c20 */ /* 0x020fe40008400000 */
[----:B------:R5:W-:Y:S01]  /*1ec70*/  @!P5 STG.E.U8 desc[UR20][R2.64+0xe8], R9 ;  /* 0x0000e8090200d986 */ /* 0x000be2000c101114 */
[----:B------:R-:W-:Y:S02]  /*1ec80*/  ISETP.LT.OR P5, PT, R0, 0xea, !P2 ;  /* 0x000000ea0000780c */ /* 0x000fe400057a1670 */
[----:B0-----:R-:W-:Y:S01]  /*1ec90*/  F2FP.SATFINITE.E4M3.F32.PACK_AB_MERGE_C R7, RZ, R5, RZ ;  /* 0x00000005ff07723e */ /* 0x001fe200048070ff */
[----:B------:R-:W-:Y:S01]  /*1eca0*/  FMUL R5, R37, UR22 ;  /* 0x0000001625057c20 */ /* 0x000fe20008400000 */
[----:B------:R-:W-:-:S04]  /*1ecb0*/  F2FP.SATFINITE.E4M3.F32.PACK_AB_MERGE_C R13, RZ, R6, RZ ;  /* 0x00000006ff0d723e */ /* 0x000fc800048070ff */
[----:B-1----:R-:W-:Y:S02]  /*1ecc0*/  F2FP.SATFINITE.E4M3.F32.PACK_AB_MERGE_C R15, RZ, R5, RZ ;  /* 0x00000005ff0f723e */ /* 0x002fe400048070ff */
[----:B-----5:R-:W-:Y:S01]  /*1ecd0*/  F2FP.SATFINITE.E4M3.F32.PACK_AB_MERGE_C R9, RZ, R4, RZ ;  /* 0x00000004ff09723e */ /* 0x020fe200048070ff */
[----:B------:R-:W-:Y:S04]  /*1ece0*/  @!P3 STG.E.U8 desc[UR20][R2.64+0xe9], R11 ;  /* 0x0000e90b0200b986 */ /* 0x000fe8000c101114 */
[----:B------:R0:W-:Y:S04]  /*1ecf0*/  @!P6 STG.E.U8 desc[UR20][R24.64+0xe8], R7 ;  /* 0x0000e8071800e986 */ /* 0x0001e8000c101114 */
[----:B------:R1:W-:Y:S01]  /*1ed00*/  @!P5 STG.E.U8 desc[UR20][R24.64+0xe9], R13 ;  /* 0x0000e90d1800d986 */ /* 0x0003e2000c101114 */
[----:B--2---:R-:W-:-:S05]  /*1ed10*/  FMUL R4, R36, UR22 ;  /* 0x0000001624047c20 */ /* 0x004fca0008400000 */
[----:B0-----:R-:W-:Y:S01]  /*1ed20*/  F2FP.SATFINITE.E4M3.F32.PACK_AB_MERGE_C R7, RZ, R4, RZ ;  /* 0x00000004ff07723e */ /* 0x001fe200048070ff */
[----:B---3--:R-:W-:Y:S02]  /*1ed30*/  FMUL R5, R35, UR22 ;  /* 0x0000001623057c20 */ /* 0x008fe40008400000 */
[----:B------:R-:W2:Y:S01]  /*1ed40*/  LDL.LU R35, [R1+0x258] ;  /* 0x0002580001237983 */ /* 0x000ea20000300800 */
[----:B----4-:R-:W-:-:S03]  /*1ed50*/  FMUL R6, R34, UR22 ;  /* 0x0000001622067c20 */ /* 0x010fc60008400000 */
[----:B------:R-:W3:Y:S01]  /*1ed60*/  LDL.LU R37, [R1+0x25c] ;  /* 0x00025c0001257983 */ /* 0x000ee20000300800 */
[----:B------:R-:W-:-:S03]  /*1ed70*/  F2FP.SATFINITE.E4M3.F32.PACK_AB_MERGE_C R11, RZ, R5, RZ ;  /* 0x00000005ff0b723e */ /* 0x000fc600048070ff */
[----:B------:R-:W4:Y:S01]  /*1ed80*/  LDL.LU R34, [R1+0x260] ;  /* 0x0002600001227983 */ /* 0x000f220000300800 */
[----:B-1----:R-:W-:Y:S01]  /*1ed90*/  F2FP.SATFINITE.E4M3.F32.PACK_AB_MERGE_C R13, RZ, R6, RZ ;  /* 0x00000006ff0d723e */ /* 0x002fe200048070ff */
[----:B------:R-:W-:Y:S02]  /*1eda0*/  FMUL R4, R33, UR22 ;  /* 0x0000001621047c20 */ /* 0x000fe40008400000 */
[----:B------:R-:W5:Y:S01]  /*1edb0*/  LDL.LU R33, [R1+0x264] ;  /* 0x0002640001217983 */ /* 0x000f620000300800 */
[----:B------:R-:W-:-:S03]  /*1edc0*/  FMUL R5, R31, UR22 ;  /* 0x000000161f057c20 */ /* 0x000fc60008400000 */
[----:B------:R-:W5:Y:S01]  /*1edd0*/  LDL.LU R31, [R1+0x268] ;  /* 0x00026800011f7983 */ /* 0x000f620000300800 */
[----:B------:R-:W-:-:S03]  /*1ede0*/  FMUL R6, R30, UR22 ;  /* 0x000000161e067c20 */ /* 0x000fc60008400000 */
[----:B------:R-:W5:Y:S01]  /*1edf0*/  LDL.LU R30, [R1+0x26c] ;  /* 0x00026c00011e7983 */ /* 0x000f620000300800 */
[C---:B------:R-:W-:Y:S02]  /*1ee00*/  ISETP.LT.OR P3, PT, R0.reuse, 0xf1, !P1 ;  /* 0x000000f10000780c */ /* 0x040fe40004f61670 */
[C---:B------:R-:W-:Y:S01]  /*1ee10*/  ISETP.LT.OR P6, PT, R0.reuse, 0xf2, !P1 ;  /* 0x000000f20000780c */ /* 0x040fe20004fc1670 */
[----:B------:R-:W5:Y:S01]  /*1ee20*/  LDL.LU R36, [R1+0x270] ;  /* 0x0002700001247983 */ /* 0x000f620000300800 */
[----:B------:R-:W-:-:S09]  /*1ee30*/  ISETP.LT.OR P5, PT, R0, 0xf1, !P2 ;  /* 0x000000f10000780c */ /* 0x000fd200057a1670 */
[----:B------:R0:W-:Y:S01]  /*1ee40*/  @!P3 STG.E.U8 desc[UR20][R2.64+0xf0], R9 ;  /* 0x0000f0090200b986 */ /* 0x0001e2000c101114 */
[----:B------:R-:W-:-:S03]  /*1ee50*/  ISETP.LT.OR P3, PT, R0, 0xf2, !P2 ;  /* 0x000000f20000780c */ /* 0x000fc60005761670 */
[----:B------:R1:W-:Y:S01]  /*1ee60*/  @!P6 STG.E.U8 desc[UR20][R2.64+0xf1], R15 ;  /* 0x0000f10f0200e986 */ /* 0x0003e2000c101114 */
[C---:B------:R-:W-:Y:S02]  /*1ee70*/  ISETP.LT.OR P6, PT, R0.reuse, 0xf9, !P1 ;  /* 0x000000f90000780c */ /* 0x040fe40004fc1670 */
[----:B------:R-:W-:Y:S01]  /*1ee80*/  ISETP.LT.OR P1, PT, R0, 0xfa, !P1 ;  /* 0x000000fa0000780c */ /* 0x000fe20004f21670 */
[----:B------:R1:W-:Y:S01]  /*1ee90*/  @!P5 STG.E.U8 desc[UR20][R24.64+0xf0], R7 ;  /* 0x0000f0071800d986 */ /* 0x0003e2000c101114 */
[----:B0-----:R-:W-:Y:S02]  /*1eea0*/  F2FP.SATFINITE.E4M3.F32.PACK_AB_MERGE_C R9, RZ, R5, RZ ;  /* 0x00000005ff09723e */ /* 0x001fe400048070ff */
[----:B-1----:R-:W-:Y:S02]  /*1eeb0*/  F2FP.SATFINITE.E4M3.F32.PACK_AB_MERGE_C R15, RZ, R6, RZ ;  /* 0x00000006ff0f723e */ /* 0x002fe400048070ff */
[----:B------:R-:W-:Y:S01]  /*1eec0*/  F2FP.SATFINITE.E4M3.F32.PACK_AB_MERGE_C R7, RZ, R4, RZ ;  /* 0x00000004ff07723e */ /* 0x000fe200048070ff */
[----:B------:R0:W-:Y:S04]  /*1eed0*/  @!P3 STG.E.U8 desc[UR20][R24.64+0xf1], R11 ;  /* 0x0000f10b1800b986 */ /* 0x0001e8000c101114 */
[----:B------:R-:W-:Y:S04]  /*1eee0*/  @!P6 STG.E.U8 desc[UR20][R2.64+0xf8], R13 ;  /* 0x0000f80d0200e986 */ /* 0x000fe8000c101114 */
[----:B------:R5:W-:Y:S01]  /*1eef0*/  @!P1 STG.E.U8 desc[UR20][R2.64+0xf9], R7 ;  /* 0x0000f90702009986 */ /* 0x000be2000c101114 */
[----:B--2---:R-:W-:-:S03]  /*1ef00*/  FMUL R4, R35, UR22 ;  /* 0x0000001623047c20 */ /* 0x004fc60008400000 */
[----:B------:R-:W2:Y:S01]  /*1ef10*/  LDL.LU R35, [R1+0x274] ;  /* 0x0002740001237983 */ /* 0x000ea20000300800 */
[----:B---3--:R-:W-:-:S03]  /*1ef20*/  FMUL R5, R37, UR22 ;  /* 0x0000001625057c20 */ /* 0x008fc60008400000 */
[----:B------:R-:W3:Y:S01]  /*1ef30*/  LDL.LU R37, [R1+0x278] ;  /* 0x0002780001257983 */ /* 0x000ee20000300800 */
[----:B----4-:R-:W-:-:S03]  /*1ef40*/  FMUL R6, R34, UR22 ;  /* 0x0000001622067c20 */ /* 0x010fc60008400000 */
[----:B------:R-:W4:Y:S01]  /*1ef50*/  LDL.LU R34, [R1+0x27c] ;  /* 0x00027c0001227983 */ /* 0x000f220000300800 */
[----:B0-----:R-:W-:Y:S01]  /*1ef60*/  F2FP.SATFINITE.E4M3.F32.PACK_AB_MERGE_C R11, RZ, R4, RZ ;  /* 0x00000004ff0b723e */ /* 0x001fe200048070ff */
[----:B-----5:R-:W-:Y:S02]  /*1ef70*/  FMUL R2, R33, UR22 ;  /* 0x0000001621027c20 */ /* 0x020fe40008400000 */
[----:B------:R-:W5:Y:S01]  /*1ef80*/  LDL.LU R33, [R1+0x280] ;  /* 0x0002800001217983 */ /* 0x000f620000300800 */
[----:B------:R-:W-:-:S03]  /*1ef90*/  FMUL R3, R31, UR22 ;  /* 0x000000161f037c20 */ /* 0x000fc60008400000 */
[----:B------:R-:W5:Y:S01]  /*1efa0*/  LDL.LU R31, [R1+0x284] ;  /* 0x00028400011f7983 */ /* 0x000f620000300800 */
[----:B------:R-:W-:-:S03]  /*1efb0*/  FMUL R4, R30, UR22 ;  /* 0x000000161e047c20 */ /* 0x000fc60008400000 */
[----:B------:R-:W5:Y:S01]  /*1efc0*/  LDL.LU R30, [R1+0x288] ;  /* 0x00028800011e7983 */ /* 0x000f620000300800 */
[C---:B------:R-:W-:Y:S02]  /*1efd0*/  ISETP.LT.OR P5, PT, R0.reuse, 0xf9, !P2 ;  /* 0x000000f90000780c */ /* 0x040fe400057a1670 */
[----:B------:R-:W-:Y:S02]  /*1efe0*/  ISETP.LT.OR P2, PT, R0, 0xfa, !P2 ;  /* 0x000000fa0000780c */ /* 0x000fe40005741670 */
[C---:B------:R-:W-:Y:S02]  /*1eff0*/  ISETP.GE.AND P6, PT, R32.reuse, 0x81, PT ;  /* 0x000000812000780c */ /* 0x040fe40003fc6270 */
[----:B------:R-:W-:Y:S02]  /*1f000*/  ISETP.GE.AND P3, PT, R32, 0x89, PT ;  /* 0x000000892000780c */ /* 0x000fe40003f66270 */
[----:B------:R-:W-:-:S05]  /*1f010*/  ISETP.LT.OR P1, PT, R0, 0x1, !P6 ;  /* 0x000000010000780c */ /* 0x000fca0007721670 */
[----:B------:R0:W-:Y:S01]  /*1f020*/  @!P5 STG.E.U8 desc[UR20][R24.64+0xf8], R9 ;  /* 0x0000f8091800d986 */ /* 0x0001e2000c101114 */
[----:B------:R-:W-:-:S03]  /*1f030*/  ISETP.LT.OR P5, PT, R0, 0x1, !P3 ;  /* 0x000000010000780c */ /* 0x000fc60005fa1670 */
[----:B------:R-:W-:Y:S01]  /*1f040*/  @!P2 STG.E.U8 desc[UR20][R24.64+0xf9], R15 ;  /* 0x0000f90f1800a986 */ /* 0x000fe2000c101114 */
[C---:B------:R-:W-:Y:S02]  /*1f050*/  ISETP.LT.OR P2, PT, R0.reuse, 0x2, !P6 ;  /* 0x000000020000780c */ /* 0x040fe40007741670 */
[----:B------:R-:W-:Y:S02]  /*1f060*/  F2FP.SATFINITE.E4M3.F32.PACK_AB_MERGE_C R5, RZ, R5, RZ ;  /* 0x00000005ff05723e */ /* 0x000fe400048070ff */
[----:B------:R-:W-:Y:S01]  /*1f070*/  F2FP.SATFINITE.E4M3.F32.PACK_AB_MERGE_C R7, RZ, R6, RZ ;  /* 0x00000006ff07723e */ /* 0x000fe200048070ff */
[----:B------:R1:W-:Y:S01]  /*1f080*/  @!P1 STG.E.U8 desc[UR20][R28.64], R11 ;  /* 0x0000000b1c009986 */ /* 0x0003e2000c101114 */
[----:B------:R-:W-:Y:S02]  /*1f090*/  ISETP.LT.OR P1, PT, R0, 0x2, !P3 ;  /* 0x000000020000780c */ /* 0x000fe40005f21670 */
[----:B0-----:R-:W-:Y:S01]  /*1f0a0*/  F2FP.SATFINITE.E4M3.F32.PACK_AB_MERGE_C R9, RZ, R2, RZ ;  /* 0x00000002ff09723e */ /* 0x001fe200048070ff */
[----:B------:R-:W-:-:S02]  /*1f0b0*/  FMUL R2, R36, UR22 ;  /* 0x0000001624027c20 */ /* 0x000fc40008400000 */
[----:B------:R-:W5:Y:S04]  /*1f0c0*/  LDL.LU R36, [R1+0x28c] ;  /* 0x00028c0001247983 */ /* 0x000f680000300800 */
[----:B------:R0:W-:Y:S04]  /*1f0d0*/  @!P2 STG.E.U8 desc[UR20][R28.64+0x1], R5 ;  /* 0x000001051c00a986 */ /* 0x0001e8000c101114 */
[----:B------:R4:W-:Y:S01]  /*1f0e0*/  @!P5 STG.E.U8 desc[UR20][R26.64], R7 ;  /* 0x000000071a00d986 */ /* 0x0009e2000c101114 */
[----:B------:R-:W-:Y:S02]  /*1f0f0*/  ISETP.LT.OR P5, PT, R0, 0xa, !P6 ;  /* 0x0000000a0000780c */ /* 0x000fe400077a1670 */
[----:B------:R-:W-:-:S02]  /*1f100*/  F2FP.SATFINITE.E4M3.F32.PACK_AB_MERGE_C R13, RZ, R3, RZ ;  /* 0x00000003ff0d723e */ /* 0x000fc400048070ff */
[----:B-1----:R-:W-:Y:S02]  /*1f110*/  F2FP.SATFINITE.E4M3.F32.PACK_AB_MERGE_C R11, RZ, R4, RZ ;  /* 0x00000004ff0b723e */ /* 0x002fe400048070ff */
[----:B0-----:R-:W-:Y:S01]  /*1f120*/  F2FP.SATFINITE.E4M3.F32.PACK_AB_MERGE_C R5, RZ, R2, RZ ;  /* 0x00000002ff05723e */ /* 0x001fe200048070ff */
[----:B------:R0:W-:Y:S06]  /*1f130*/  @!P1 STG.E.U8 desc[UR20][R26.64+0x1], R9 ;  /* 0x000001091a009986 */ /* 0x0001ec000c101114 */
[----:B------:R1:W-:Y:S01]  /*1f140*/  @!P5 STG.E.U8 desc[UR20][R28.64+0x9], R11 ;  /* 0x0000090b1c00d986 */ /* 0x0003e2000c101114 */
[----:B--2---:R-:W-:-:S03]  /*1f150*/  FMUL R3, R35, UR22 ;  /* 0x0000001623037c20 */ /* 0x004fc60008400000 */
[----:B------:R-:W2:Y:S01]  /*1f160*/  LDL.LU R35, [R1+0x290] ;  /* 0x0002900001237983 */ /* 0x000ea20000300800 */
[----:B---3--:R-:W-:-:S03]  /*1f170*/  FMUL R4, R37, UR22 ;  /* 0x0000001625047c20 */ /* 0x008fc60008400000 */
[----:B------:R-:W3:Y:S01]  /*1f180*/  LDL.LU R37, [R1+0x294] ;  /* 0x0002940001257983 */ /* 0x000ee20000300800 */
[----:B----4-:R-:W-:-:S03]  /*1f190*/  FMUL R2, R34, UR22 ;  /* 0x0000001622027c20 */ /* 0x010fc60008400000 */
[----:B------:R-:W4:Y:S01]  /*1f1a0*/  LDL.LU R34, [R1+0x298] ;  /* 0x0002980001227983 */ /* 0x000f220000300800 */
[----:B------:R-:W-:Y:S02]  /*1f1b0*/  F2FP.SATFINITE.E4M3.F32.PACK_AB_MERGE_C R7, RZ, R3, RZ ;  /* 0x00000003ff07723e */ /* 0x000fe400048070ff */
[----:B0-----:R-:W-:Y:S02]  /*1f1c0*/  F2FP.SATFINITE.E4M3.F32.PACK_AB_MERGE_C R9, RZ, R4, RZ ;  /* 0x00000004ff09723e */ /* 0x001fe400048070ff */
[----:B-1----:R-:W-:Y:S01]  /*1f1d0*/  F2FP.SATFINITE.E4M3.F32.PACK_AB_MERGE_C R11, RZ, R2, RZ ;  /* 0x00000002ff0b723e */ /* 0x002fe200048070ff */
[----:B-----5:R-:W-:Y:S02]  /*1f1e0*/  FMUL R3, R33, UR22 ;  /* 0x0000001621037c20 */ /* 0x020fe40008400000 */
[----:B------:R-:W5:Y:S01]  /*1f1f0*/  LDL.LU R33, [R1+0x29c] ;  /* 0x00029c0001217983 */ /* 0x000f620000300800 */
[----:B------:R-:W-:-:S03]  /*1f200*/  FMUL R4, R31, UR22 ;  /* 0x000000161f047c20 */ /* 0x000fc60008400000 */
[----:B------:R-:W5:Y:S01]  /*1f210*/  LDL.LU R31, [R1+0x2a0] ;  /* 0x0002a000011f7983 */ /* 0x000f620000300800 */
[----:B------:R-:W-:-:S03]  /*1f220*/  FMUL R2, R30, UR22 ;  /* 0x000000161e027c20 */ /* 0x000fc60008400000 */
[----:B------:R-:W5:Y:S01]  /*1f230*/  LDL.LU R30, [R1+0x2a4] ;  /* 0x0002a400011e7983 */ /* 0x000f620000300800 */
[C---:B------:R-:W-:Y:S02]  /*1f240*/  ISETP.LT.OR P2, PT, R0.reuse, 0x9, !P6 ;  /* 0x000000090000780c */ /* 0x040fe40007741670 */
[C---:B------:R-:W-:Y:S02]  /*1f250*/  ISETP.LT.OR P1, PT, R0.reuse, 0x9, !P3 ;  /* 0x000000090000780c */ /* 0x040fe40005f21670 */
[----:B------:R-:W-:-:S09]  /*1f260*/  ISETP.LT.OR P5, PT, R0, 0x11, !P6 ;  /* 0x000000110000780c */ /* 0x000fd200077a1670 */
[----:B------:R0:W-:Y:S01]  /*1f270*/  @!P2 STG.E.U8 desc[UR20][R28.64+0x8], R13 ;  /* 0x0000080d1c00a986 */ /* 0x0001e2000c101114 */
[----:B------:R-:W-:-:S03]  /*1f280*/  ISETP.LT.OR P2, PT, R0, 0xa, !P3 ;  /* 0x0000000a0000780c */ /* 0x000fc60005f41670 */
[----:B------:R1:W-:Y:S01]  /*1f290*/  @!P1 STG.E.U8 desc[UR20][R26.64+0x8], R5 ;  /* 0x000008051a009986 */ /* 0x0003e2000c101114 */
[----:B------:R-:W-:Y:S02]  /*1f2a0*/  ISETP.LT.OR P1, PT, R0, 0x11, !P3 ;  /* 0x000000110000780c */ /* 0x000fe40005f21670 */
[----:B0-----:R-:W-:-:S07]  /*1f2b0*/  F2FP.SATFINITE.E4M3.F32.PACK_AB_MERGE_C R13, RZ, R3, RZ ;  /* 0x00000003ff0d723e */ /* 0x001fce00048070ff */
[----:B------:R0:W-:Y:S01]  /*1f2c0*/  @!P2 STG.E.U8 desc[UR20][R26.64+0x9], R7 ;  /* 0x000009071a00a986 */ /* 0x0001e2000c101114 */
[----:B------:R-:W-:Y:S01]  /*1f2d0*/  ISETP.LT.OR P2, PT, R0, 0x12, !P6 ;  /* 0x000000120000780c */ /* 0x000fe20007741670 */
[----:B------:R-:W-:Y:S02]  /*1f2e0*/  FMUL R3, R36, UR22 ;  /* 0x0000001624037c20 */ /* 0x000fe40008400000 */
[----:B------:R0:W-:Y:S01]  /*1f2f0*/  @!P5 STG.E.U8 desc[UR20][R28.64+0x10], R9 ;  /* 0x000010091c00d986 */ /* 0x0001e2000c101114 */
[----:B------:R-:W-:-:S03]  /*1f300*/  ISETP.LT.OR P5, PT, R0, 0x12, !P3 ;  /* 0x000000120000780c */ /* 0x000fc60005fa1670 */
[----:B------:R-:W5:Y:S01]  /*1f310*/  LDL.LU R36, [R1+0x2a8] ;  /* 0x0002a80001247983 */ /* 0x000f620000300800 */
[----:B-1----:R-:W-:Y:S02]  /*1f320*/  F2FP.SATFINITE.E4M3.F32.PACK_AB_MERGE_C R5, RZ, R4, RZ ;  /* 0x00000004ff05723e */ /* 0x002fe400048070ff */
[----:B0-----:R-:W-:Y:S02]  /*1f330*/  F2FP.SATFINITE.E4M3.F32.PACK_AB_MERGE_C R7, RZ, R2, RZ ;  /* 0x00000002ff07723e */ /* 0x001fe400048070ff */
[----:B------:R-:W-:Y:S01]  /*1f340*/  F2FP.SATFINITE.E4M3.F32.PACK_AB_MERGE_C R9, RZ, R3, RZ ;  /* 0x00000003ff09723e */ /* 0x000fe200048070ff */
[----:B------:R0:W-:Y:S04]  /*1f350*/  @!P2 STG.E.U8 desc[UR20][R28.64+0x11], R11 ;  /* 0x0000110b1c00a986 */ /* 0x0001e8000c101114 */
[----:B------:R1:W-:Y:S04]  /*1f360*/  @!P5 STG.E.U8 desc[UR20][R26.64+0x11], R5 ;  /* 0x000011051a00d986 */ /* 0x0003e8000c101114 */
[----:B------:R1:W-:Y:S01]  /*1f370*/  @!P1 STG.E.U8 desc[UR20][R26.64+0x10], R13 ;  /* 0x0000100d1a009986 */ /* 0x0003e2000c101114 */
[----:B--2---:R-:W-:-:S03]  /*1f380*/  FMUL R4, R35, UR22 ;  /* 0x0000001623047c20 */ /* 0x004fc60008400000 */
[----:B------:R-:W2:Y:S01]  /*1f390*/  LDL.LU R35, [R1+0x2ac] ;  /* 0x0002ac0001237983 */ /* 0x000ea20000300800 */
[----:B---3--:R-:W-:-:S03]  /*1f3a0*/  FMUL R2, R37, UR22 ;  /* 0x0000001625027c20 */ /* 0x008fc60008400000 */
[----:B------:R-:W3:Y:S01]  /*1f3b0*/  LDL.LU R37, [R1+0x2b0] ;  /* 0x0002b00001257983 */ /* 0x000ee20000300800 */
[----:B----4-:R-:W-:-:S03]  /*1f3c0*/  FMUL R3, R34, UR22 ;  /* 0x0000001622037c20 */ /* 0x010fc60008400000 */
[----:B------:R-:W4:Y:S01]  /*1f3d0*/  LDL.LU R34, [R1+0x2b4] ;  /* 0x0002b40001227983 */ /* 0x000f220000300800 */
[----:B0-----:R-:W-:Y:S02]  /*1f3e0*/  F2FP.SATFINITE.E4M3.F32.PACK_AB_MERGE_C R11, RZ, R4, RZ ;  /* 0x00000004ff0b723e */ /* 0x001fe400048070ff */
[----:B-1----:R-:W-:Y:S02]  /*1f3f0*/  F2FP.SATFINITE.E4M3.F32.PACK_AB_MERGE_C R5, RZ, R2, RZ ;  /* 0x00000002ff05723e */ /* 0x002fe400048070ff */
[----:B------:R-:W-:Y:S01]  /*1f400*/  F2FP.SATFINITE.E4M3.F32.PACK_AB_MERGE_C R13, RZ, R3, RZ ;  /* 0x00000003ff0d723e */ /* 0x000fe200048070ff */
        /* <DEDUP_REMOVED lines=14> */
[----:B------:R-:W-:-:S05]  /*1f4f0*/  ISETP.LT.OR P5, PT, R0, 0x22, !P6 ;  /* 0x000000220000780c */ /* 0x000fca00077a1670 */
[----:B------:R1:W-:Y:S01]  /*1f500*/  @!P2 STG.E.U8 desc[UR20][R26.64+0x19], R5 ;  /* 0x000019051a00a986 */ /* 0x0003e2000c101114 */
[----:B0-----:R-:W-:-:S03]  /*1f510*/  F2FP.SATFINITE.E4M3.F32.PACK_AB_MERGE_C R7, RZ, R4, RZ ;  /* 0x00000004ff07723e */ /* 0x001fc600048070ff */
[----:B------:R-:W-:Y:S01]  /*1f520*/  @!P1 STG.E.U8 desc[UR20][R28.64+0x20], R13 ;  /* 0x0000200d1c009986 */ /* 0x000fe2000c101114 */
[----:B------:R-:W-:Y:S01]  /*1f530*/  ISETP.LT.OR P1, PT, R0, 0x21, !P3 ;  /* 0x000000210000780c */ /* 0x000fe20005f21670 */
[----:B------:R-:W-:Y:S02]  /*1f540*/  FMUL R4, R36, UR22 ;  /* 0x0000001624047c20 */ /* 0x000fe40008400000 */
[----:B------:R-:W5:Y:S01]  /*1f550*/  LDL.LU R36, [R1+0x2c4] ;  /* 0x0002c40001247983 */ /* 0x000f620000300800 */
[----:B------:R-:W-:Y:S02]  /*1f560*/  F2FP.SATFINITE.E4M3.F32.PACK_AB_MERGE_C R9, RZ, R2, RZ ;  /* 0x00000002ff09723e */ /* 0x000fe400048070ff */
[----:B-1----:R-:W-:Y:S02]  /*1f570*/  F2FP.SATFINITE.E4M3.F32.PACK_AB_MERGE_C R11, RZ, R3, RZ ;  /* 0x00000003ff0b723e */ /* 0x002fe400048070ff */
[----:B------:R-:W-:Y:S01]  /*1f580*/  F2FP.SATFINITE.E4M3.F32.PACK_AB_MERGE_C R5, RZ, R4, RZ ;  /* 0x00000004ff05723e */ /* 0x000fe200048070ff */
        /* <DEDUP_REMOVED lines=9> */
[----:B------:R-:W-:Y:S02]  /*1f620*/  F2FP.SATFINITE.E4M3.F32.PACK_AB_MERGE_C R13, RZ, R3, RZ ;  /* 0x00000003ff0d723e */ /* 0x000fe400048070ff */
        /* <DEDUP_REMOVED lines=13> */
[----:B------:R-:W-:-:S09]  /*1f700*/  ISETP.LT.OR P5, PT, R0, 0x2a, !P3 ;  /* 0x0000002a0000780c */ /* 0x000fd20005fa1670 */
[----:B------:R1:W-:Y:S01]  /*1f710*/  @!P2 STG.E.U8 desc[UR20][R28.64+0x29], R7 ;  /* 0x000029071c00a986 */ /* 0x0003e2000c101114 */
[C---:B------:R-:W-:Y:S02]  /*1f720*/  ISETP.LT.OR P2, PT, R0.reuse, 0x32, !P6 ;  /* 0x000000320000780c */ /* 0x040fe40007741670 */
[----:B0-----:R-:W-:Y:S01]  /*1f730*/  F2FP.SATFINITE.E4M3.F32.PACK_AB_MERGE_C R5, RZ, R2, RZ ;  /* 0x00000002ff05723e */ /* 0x001fe200048070ff */
[----:B------:R-:W-:Y:S01]  /*1f740*/  @!P1 STG.E.U8 desc[UR20][R26.64+0x28], R13 ;  /* 0x0000280d1a009986 */ /* 0x000fe2000c101114 */
[----:B------:R-:W-:Y:S01]  /*1f750*/  ISETP.LT.OR P1, PT, R0, 0x31, !P6 ;  /* 0x000000310000780c */ /* 0x000fe20007721670 */
[----:B------:R-:W-:Y:S02]  /*1f760*/  FMUL R2, R36, UR22 ;  /* 0x0000001624027c20 */ /* 0x000fe40008400000 */
[----:B------:R0:W-:Y:S01]  /*1f770*/  @!P5 STG.E.U8 desc[UR20][R26.64+0x29], R9 ;  /* 0x000029091a00d986 */ /* 0x0001e2000c101114 */
[----:B------:R-:W-:-:S03]  /*1f780*/  ISETP.LT.OR P5, PT, R0, 0x31, !P3 ;  /* 0x000000310000780c */ /* 0x000fc60005fa1670 */
[----:B------:R-:W5:Y:S01]  /*1f790*/  LDL.LU R36, [R1+0x2e0] ;  /* 0x0002e00001247983 */ /* 0x000f620000300800 */
[----:B------:R-:W-:Y:S02]  /*1f7a0*/  F2FP.SATFINITE.E4M3.F32.PACK_AB_MERGE_C R11, RZ, R3, RZ ;  /* 0x00000003ff0b723e */ /* 0x000fe400048070ff */
[----:B-1----:R-:W-:Y:S02]  /*1f7b0*/  F2FP.SATFINITE.E4M3.F32.PACK_AB_MERGE_C R7, RZ, R4, RZ ;  /* 0x00000004ff07723e */ /* 0x002fe400048070ff */
[----:B0-----:R-:W-:Y:S01]  /*1f7c0*/  F2FP.SATFINITE.E4M3.F32.PACK_AB_MERGE_C R9, RZ, R2, RZ ;  /* 0x00000002ff09723e */ /* 0x001fe200048070ff */
        /* <DEDUP_REMOVED lines=20> */
[----:B------:R-:W-:Y:S02]  /*1f910*/  ISETP.LT.OR P5, PT, R0, 0x3a, !P6 ;  /* 0x0000003a0000780c */ /* 0x000fe400077a1670 */
[----:B------:R-:W-:-:S07]  /*1f920*/  F2FP.SATFINITE.E4M3.F32.PACK_AB_MERGE_C R11, RZ, R3, RZ ;  /* 0x00000003ff0b723e */ /* 0x000fce00048070ff */
[----:B------:R0:W-:Y:S01]  /*1f930*/  @!P2 STG.E.U8 desc[UR20][R26.64+0x31], R9 ;  /* 0x000031091a00a986 */ /* 0x0001e2000c101114 */
[----:B------:R-:W-:-:S03]  /*1f940*/  ISETP.LT.OR P2, PT, R0, 0x3a, !P3 ;  /* 0x0000003a0000780c */ /* 0x000fc60005f41670 */
[----:B------:R-:W-:Y:S01]  /*1f950*/  @!P1 STG.E.U8 desc[UR20][R28.64+0x38], R13 ;  /* 0x0000380d1c009986 */ /* 0x000fe2000c101114 */
[----:B------:R-:W-:-:S03]  /*1f960*/  ISETP.LT.OR P1, PT, R0, 0x39, !P3 ;  /* 0x000000390000780c */ /* 0x000fc60005f21670 */
[----:B------:R1:W-:Y:S01]  /*1f970*/  @!P5 STG.E.U8 desc[UR20][R28.64+0x39], R5 ;  /* 0x000039051c00d986 */ /* 0x0003e2000c101114 */
[----:B------:R-:W-:Y:S02]  /*1f980*/  ISETP.LT.OR P5, PT, R0, 0x41, !P6 ;  /* 0x000000410000780c */ /* 0x000fe400077a1670 */
[----:B0-----:R-:W-:Y:S01]  /*1f990*/  F2FP.SATFINITE.E4M3.F32.PACK_AB_MERGE_C R9, RZ, R4, RZ ;  /* 0x00000004ff09723e */ /* 0x001fe200048070ff */
[----:B------:R-:W-:Y:S02]  /*1f9a0*/  FMUL R3, R36, UR22 ;  /* 0x0000001624037c20 */ /* 0x000fe40008400000 */
[----:B------:R-:W5:Y:S01]  /*1f9b0*/  LDL.LU R36, [R1+0x2fc] ;  /* 0x0002fc0001247983 */ /* 0x000f620000300800 */
        /* <DEDUP_REMOVED lines=26> */
[----:B------:R-:W-:-:S03]  /*1fb60*/  ISETP.LT.OR P1, PT, R0, 0x49, !P6 ;  /* 0x000000490000780c */ /* 0x000fc60007721670 */
[----:B------:R1:W-:Y:S01]  /*1fb70*/  @!P5 STG.E.U8 desc[UR20][R26.64+0x41], R7 ;  /* 0x000041071a00d986 */ /* 0x0003e2000c101114 */
[----:B------:R-:W-:Y:S02]  /*1fb80*/  ISETP.LT.OR P5, PT, R0, 0x49, !P3 ;  /* 0x000000490000780c */ /* 0x000fe40005fa1670 */
[----:B0-----:R-:W-:-:S03]  /*1fb90*/  F2FP.SATFINITE.E4M3.F32.PACK_AB_MERGE_C R5, RZ, R4, RZ ;  /* 0x00000004ff05723e */ /* 0x001fc600048070ff */
[----:B------:R-:W-:Y:S01]  /*1fba0*/  @!P2 STG.E.U8 desc[UR20][R28.64+0x49], R11 ;  /* 0x0000490b1c00a986 */ /* 0x000fe2000c101114 */
[----:B------:R-:W-:Y:S02]  /*1fbb0*/  ISETP.LT.OR P2, PT, R0, 0x4a, !P3 ;  /* 0x0000004a0000780c */ /* 0x000fe40005f41670 */
[----:B-1----:R-:W-:Y:S01]  /*1fbc0*/  F2FP.SATFINITE.E4M3.F32.PACK_AB_MERGE_C R13, RZ, R3, RZ ;  /* 0x00000003ff0d723e */ /* 0x002fe200048070ff */
[----:B------:R-:W-:Y:S02]  /*1fbd0*/  FMUL R4, R36, UR22 ;  /* 0x0000001624047c20 */ /* 0x000fe40008400000 */
[----:B------:R-:W5:Y:S01]  /*1fbe0*/  LDL.LU R36, [R1+0x318] ;  /* 0x0003180001247983 */ /* 0x000f620000300800 */
[----:B------:R-:W-:-:S03]  /*1fbf0*/  F2FP.SATFINITE.E4M3.F32.PACK_AB_MERGE_C R7, RZ, R2, RZ ;  /* 0x00000002ff07723e */ /* 0x000fc600048070ff */
[----:B------:R0:W-:Y:S04]  /*1fc00*/  @!P1 STG.E.U8 desc[UR20][R28.64+0x48], R9 ;  /* 0x000048091c009986 */ /* 0x0001e8000c101114 */
[----:B------:R1:W-:Y:S01]  /*1fc10*/  @!P5 STG.E.U8 desc[UR20][R26.64+0x48], R5 ;  /* 0x000048051a00d986 */ /* 0x0003e2000c101114 */
[----:B0-----:R-:W-:-:S03]  /*1fc20*/  F2FP.SATFINITE.E4M3.F32.PACK_AB_MERGE_C R9, RZ, R4, RZ ;  /* 0x00000004ff09723e */ /* 0x001fc600048070ff */
[----:B------:R0:W-:Y:S01]  /*1fc30*/  @!P2 STG.E.U8 desc[UR20][R26.64+0x49], R7 ;  /* 0x000049071a00a986 */ /* 0x0001e2000c101114 */
[----:B--2---:R-:W-:-:S03]  /*1fc40*/  FMUL R2, R35, UR22 ;  /* 0x0000001623027c20 */ /* 0x004fc60008400000 */
[----:B------:R-:W2:Y:S01]  /*1fc50*/  LDL.LU R35, [R1+0x31c] ;  /* 0x00031c0001237983 */ /* 0x000ea20000300800 */
[----:B---3--:R-:W-:-:S03]  /*1fc60*/  FMUL R3, R37, UR22 ;  /* 0x0000001625037c20 */ /* 0x008fc60008400000 */
[----:B------:R-:W3:Y:S01]  /*1fc70*/  LDL.LU R37, [R1+0x320] ;  /* 0x0003200001257983 */ /* 0x000ee20000300800 */
[----:B----4-:R-:W-:-:S03]  /*1fc80*/  FMUL R4, R34, UR22 ;  /* 0x0000001622047c20 */ /* 0x010fc60008400000 */
[----:B------:R-:W4:Y:S01]  /*1fc90*/  LDL.LU R34, [R1+0x324] ;  /* 0x0003240001227983 */ /* 0x000f220000300800 */
[----:B-1----:R-:W-:Y:S02]  /*1fca0*/  F2FP.SATFINITE.E4M3.F32.PACK_AB_MERGE_C R5, RZ, R2, RZ ;  /* 0x00000002ff05723e */ /* 0x002fe400048070ff */
[----:B------:R-:W-:Y:S02]  /*1fcb0*/  F2FP.SATFINITE.E4M3.F32.PACK_AB_MERGE_C R11, RZ, R3, RZ ;  /* 0x00000003ff0b723e */ /* 0x000fe400048070ff */
        /* <DEDUP_REMOVED lines=14> */
[----:B------:R-:W-:Y:S01]  /*1fda0*/  @!P2 STG.E.U8 desc[UR20][R26.64+0x51], R11 ;  /* 0x0000510b1a00a986 */ /* 0x000fe2000c101114 */
[----:B------:R-:W-:-:S05]  /*1fdb0*/  ISETP.LT.OR P2, PT, R0, 0x5a, !P6 ;  /* 0x0000005a0000780c */ /* 0x000fca0007741670 */
[----:B------:R1:W-:Y:S01]  /*1fdc0*/  @!P1 STG.E.U8 desc[UR20][R26.64+0x50], R5 ;  /* 0x000050051a009986 */ /* 0x0003e2000c101114 */
[----:B0-----:R-:W-:-:S03]  /*1fdd0*/  F2FP.SATFINITE.E4M3.F32.PACK_AB_MERGE_C R9, RZ, R2, RZ ;  /* 0x00000002ff09723e */ /* 0x001fc600048070ff */
[----:B------:R0:W-:Y:S01]  /*1fde0*/  @!P5 STG.E.U8 desc[UR20][R28.64+0x58], R7 ;  /* 0x000058071c00d986 */ /* 0x0001e2000c101114 */
[----:B------:R-:W-:Y:S01]  /*1fdf0*/  ISETP.LT.OR P5, PT, R0, 0x5a, !P3 ;  /* 0x0000005a0000780c */ /* 0x000fe20005fa1670 */
[----:B------:R-:W-:Y:S02]  /*1fe00*/  FMUL R2, R36, UR22 ;  /* 0x0000001624027c20 */ /* 0x000fe40008400000 */
[----:B------:R-:W5:Y:S01]  /*1fe10*/  LDL.LU R36, [R1+0x334] ;  /* 0x0003340001247983 */ /* 0x000f620000300800 */
[----:B------:R-:W-:Y:S02]  /*1fe20*/  F2FP.SATFINITE.E4M3.F32.PACK_AB_MERGE_C R13, RZ, R3, RZ ;  /* 0x00000003ff0d723e */ /* 0x000fe400048070ff */
[----:B-1----:R-:W-:Y:S02]  /*1fe30*/  F2FP.SATFINITE.E4M3.F32.PACK_AB_MERGE_C R5, RZ, R4, RZ ;  /* 0x00000004ff05723e */ /* 0x002fe400048070ff */
[----:B0-----:R-:W-:Y:S01]  /*1fe40*/  F2FP.SATFINITE.E4M3.F32.PACK_AB_MERGE_C R7, RZ, R2, RZ ;  /* 0x00000002ff07723e */ /* 0x001fe200048070ff */
        /* <DEDUP_REMOVED lines=22> */
[----:B------:R-:W-:Y:S01]  /*1ffb0*/  @!P2 STG.E.U8 desc[UR20][R28.64+0x61], R11 ;  /* 0x0000610b1c00a986 */ /* 0x000fe2000c101114 */
[----:B------:R-:W-:Y:S02]  /*1ffc0*/  ISETP.LT.OR P2, PT, R0, 0x62, !P3 ;  /* 0x000000620000780c */ /* 0x000fe40005f41670 */
[----:B0-----:R-:W-:-:S07]  /*1ffd0*/  F2FP.SATFINITE.E4M3.F32.PACK_AB_MERGE_C R13, RZ, R3, RZ ;  /* 0x00000003ff0d723e */ /* 0x001fce00048070ff */
[----:B------:R0:W-:Y:S01]  /*1ffe0*/  @!P1 STG.E.U8 desc[UR20][R28.64+0x60], R7 ;  /* 0x000060071c009986 */ /* 0x0001e2000c101114 */
[----:B------:R-:W-:-:S03]  /*1fff0*/  ISETP.LT.OR P1, PT, R0, 0x69, !P6 ;  /* 0x000000690000780c */ /* 0x000fc60007721670 */
[----:B------:R1:W-:Y:S01]  /*20000*/  @!P5 STG.E.U8 desc[UR20][R26.64+0x60], R9 ;  /* 0x000060091a00d986 */ /* 0x0003e2000c101114 */
[----:B------:R-:W-:Y:S01]  /*20010*/  ISETP.LT.OR P5, PT, R0, 0x6a, !P6 ;  /* 0x0000006a0000780c */ /* 0x000fe200077a1670 */
[----:B------:R-:W-:Y:S02]  /*20020*/  FMUL R3, R36, UR22 ;  /* 0x0000001624037c20 */ /* 0x000fe40008400000 */
[----:B------:R-:W5:Y:S01]  /*20030*/  LDL.LU R36, [R1+0x350] ;  /* 0x0003500001247983 */ /* 0x000f620000300800 */
[----:B0-----:R-:W-:Y:S02]  /*20040*/  F2FP.SATFINITE.E4M3.F32.PACK_AB_MERGE_C R7, RZ, R4, RZ ;  /* 0x00000004ff07723e */ /* 0x001fe400048070ff */
[----:B------:R-:W-:Y:S02]  /*20050*/  F2FP.SATFINITE.E4M3.F32.PACK_AB_MERGE_C R11, RZ, R3, RZ ;  /* 0x00000003ff0b723e */ /* 0x000fe400048070ff */
[----:B-1----:R-:W-:Y:S01]  /*20060*/  F2FP.SATFINITE.E4M3.F32.PACK_AB_MERGE_C R9, RZ, R2, RZ ;  /* 0x00000002ff09723e */ /* 0x002fe200048070ff */
        /* <DEDUP_REMOVED lines=33> */
[----:B-1----:R-:W-:Y:S02]  /*20280*/  F2FP.SATFINITE.E4M3.F32.PACK_AB_MERGE_C R5, RZ, R2, RZ ;  /* 0x00000002ff05723e */ /* 0x002fe400048070ff */
[----:B------:R-:W-:Y:S02]  /*20290*/  F2FP.SATFINITE.E4M3.F32.PACK_AB_MERGE_C R11, RZ, R3, RZ ;  /* 0x00000003ff0b723e */ /* 0x000fe400048070ff */
        /* <DEDUP_REMOVED lines=29> */
[----:B------:R-:W-:-:S03]  /*20470*/  ISETP.LT.OR P1, PT, R0, 0x81, !P3 ;  /* 0x000000810000780c */ /* 0x000fc60005f21670 */
        /* <DEDUP_REMOVED lines=186> */
[----:B---3--:R-:W-:Y:S01]  /*21020*/  FMUL R3, R38, UR22 ;  /* 0x0000001626037c20 */ /* 0x008fe20008400000 */
[----:B0-----:R-:W-:Y:S01]  /*21030*/  F2FP.SATFINITE.E4M3.F32.PACK_AB_MERGE_C R5, RZ, R2, RZ ;  /* 0x00000002ff05723e */ /* 0x001fe200048070ff */
[----:B----4-:R-:W-:Y:S02]  /*21040*/  FMUL R4, R34, UR22 ;  /* 0x0000001622047c20 */ /* 0x010fe40008400000 */
[----:B------:R-:W3:Y:S01]  /*21050*/  LDL.LU R34, [R1+0x420] ;  /* 0x0004200001227983 */ /* 0x000ee20000300800 */
[----:B------:R-:W-:Y:S02]  /*21060*/  F2FP.SATFINITE.E4M3.F32.PACK_AB_MERGE_C R13, RZ, R3, RZ ;  /* 0x00000003ff0d723e */ /* 0x000fe400048070ff */
[----:B-1----:R-:W-:Y:S01]  /*21070*/  F2FP.SATFINITE.E4M3.F32.PACK_AB_MERGE_C R7, RZ, R4, RZ ;  /* 0x00000004ff07723e */ /* 0x002fe200048070ff */
[----:B-----5:R-:W-:Y:S02]  /*21080*/  FMUL R2, R33, UR22 ;  /* 0x0000001621027c20 */ /* 0x020fe40008400000 */
[----:B------:R-:W4:Y:S01]  /*21090*/  LDL.LU R33, [R1+0x424] ;  /* 0x0004240001217983 */ /* 0x000f220000300800 */
[----:B------:R-:W-:-:S03]  /*210a0*/  FMUL R3, R31, UR22 ;  /* 0x000000161f037c20 */ /* 0x000fc60008400000 */
[----:B------:R-:W5:Y:S01]  /*210b0*/  LDL.LU R31, [R1+0x428] ;  /* 0x00042800011f7983 */ /* 0x000f620000300800 */
[----:B------:R-:W-:-:S03]  /*210c0*/  FMUL R4, R30, UR22 ;  /* 0x000000161e047c20 */ /* 0x000fc60008400000 */
[----:B------:R-:W5:Y:S01]  /*210d0*/  LDL.LU R30, [R1+0x42c] ;  /* 0x00042c00011e7983 */ /* 0x000f620000300800 */
[C---:B------:R-:W-:Y:S02]  /*210e0*/  ISETP.LT.OR P2, PT, R0.reuse, 0xca, !P3 ;  /* 0x000000ca0000780c */ /* 0x040fe40005f41670 */
[C---:B------:R-:W-:Y:S01]  /*210f0*/  ISETP.LT.OR P5, PT, R0.reuse, 0xd1, !P6 ;  /* 0x000000d10000780c */ /* 0x040fe200077a1670 */
[----:B------:R-:W5:Y:S01]  /*21100*/  LDL.LU R41, [R1+0x430] ;  /* 0x0004300001297983 */ /* 0x000f620000300800 */
[----:B------:R-:W-:-:S03]  /*21110*/  ISETP.LT.OR P1, PT, R0, 0xd1, !P3 ;  /* 0x000000d10000780c */ /* 0x000fc60005f21670 */
[----:B------:R-:W5:Y:S04]  /*21120*/  LDL.LU R40, [R1+0x434] ;  /* 0x0004340001287983 */ /* 0x000f680000300800 */
[----:B------:R-:W5:Y:S04]  /*21130*/  LDL.LU R38, [R1+0x438] ;  /* 0x0004380001267983 */ /* 0x000f680000300800 */
[----:B------:R0:W-:Y:S01]  /*21140*/  @!P2 STG.E.U8 desc[UR20][R26.64+0xc9], R11 ;  /* 0x0000c90b1a00a986 */ /* 0x0001e2000c101114 */
[----:B------:R-:W-:-:S03]  /*21150*/  ISETP.LT.OR P2, PT, R0, 0xd2, !P6 ;  /* 0x000000d20000780c */ /* 0x000fc60007741670 */
[----:B------:R1:W-:Y:S01]  /*21160*/  @!P5 STG.E.U8 desc[UR20][R28.64+0xd0], R9 ;  /* 0x0000d0091c00d986 */ /* 0x0003e2000c101114 */
[----:B------:R-:W-:Y:S02]  /*21170*/  ISETP.LT.OR P5, PT, R0, 0xd2, !P3 ;  /* 0x000000d20000780c */ /* 0x000fe40005fa1670 */
[----:B0-----:R-:W-:-:S07]  /*21180*/  F2FP.SATFINITE.E4M3.F32.PACK_AB_MERGE_C R11, RZ, R3, RZ ;  /* 0x00000003ff0b723e */ /* 0x001fce00048070ff */
[----:B------:R0:W-:Y:S01]  /*21190*/  @!P2 STG.E.U8 desc[UR20][R28.64+0xd1], R5 ;  /* 0x0000d1051c00a986 */ /* 0x0001e2000c101114 */
[C---:B------:R-:W-:Y:S02]  /*211a0*/  ISETP.LT.OR P2, PT, R0.reuse, 0xda, !P6 ;  /* 0x000000da0000780c */ /* 0x040fe40007741670 */
[----:B-1----:R-:W-:Y:S01]  /*211b0*/  F2FP.SATFINITE.E4M3.F32.PACK_AB_MERGE_C R9, RZ, R2, RZ ;  /* 0x00000002ff09723e */ /* 0x002fe200048070ff */
[----:B------:R-:W-:Y:S01]  /*211c0*/  @!P1 STG.E.U8 desc[UR20][R26.64+0xd0], R13 ;  /* 0x0000d00d1a009986 */ /* 0x000fe2000c101114 */
[C---:B------:R-:W-:Y:S01]  /*211d0*/  ISETP.LT.OR P1, PT, R0.reuse, 0xd9, !P6 ;  /* 0x000000d90000780c */ /* 0x040fe20007721670 */
[----:B------:R-:W-:Y:S02]  /*211e0*/  FMUL R2, R37, UR22 ;  /* 0x0000001625027c20 */ /* 0x000fe40008400000 */
[----:B------:R1:W-:Y:S01]  /*211f0*/  @!P5 STG.E.U8 desc[UR20][R26.64+0xd1], R7 ;  /* 0x0000d1071a00d986 */ /* 0x0003e2000c101114 */
[----:B------:R-:W-:Y:S01]  /*21200*/  ISETP.LT.OR P5, PT, R0, 0xd9, !P3 ;  /* 0x000000d90000780c */ /* 0x000fe20005fa1670 */
[----:B------:R-:W-:-:S02]  /*21210*/  FMUL R3, R36, UR22 ;  /* 0x0000001624037c20 */ /* 0x000fc40008400000 */
[----:B------:R-:W5:Y:S04]  /*21220*/  LDL.LU R37, [R1+0x43c] ;  /* 0x00043c0001257983 */ /* 0x000f680000300800 */
[----:B------:R-:W5:Y:S01]  /*21230*/  LDL.LU R36, [R1+0x440] ;  /* 0x0004400001247983 */ /* 0x000f620000300800 */
[----:B0-----:R-:W-:Y:S02]  /*21240*/  F2FP.SATFINITE.E4M3.F32.PACK_AB_MERGE_C R5, RZ, R4, RZ ;  /* 0x00000004ff05723e */ /* 0x001fe400048070ff */
[----:B-1----:R-:W-:Y:S01]  /*21250*/  F2FP.SATFINITE.E4M3.F32.PACK_AB_MERGE_C R7, RZ, R2, RZ ;  /* 0x00000002ff07723e */ /* 0x002fe200048070ff */
[----:B------:R0:W-:Y:S01]  /*21260*/  @!P1 STG.E.U8 desc[UR20][R28.64+0xd8], R9 ;  /* 0x0000d8091c009986 */ /* 0x0001e2000c101114 */
[----:B------:R-:W-:-:S03]  /*21270*/  F2FP.SATFINITE.E4M3.F32.PACK_AB_MERGE_C R13, RZ, R3, RZ ;  /* 0x00000003ff0d723e */ /* 0x000fc600048070ff */
[----:B------:R-:W-:Y:S04]  /*21280*/  @!P2 STG.E.U8 desc[UR20][R28.64+0xd9], R11 ;  /* 0x0000d90b1c00a986 */ /* 0x000fe8000c101114 */
[----:B------:R1:W-:Y:S01]  /*21290*/  @!P5 STG.E.U8 desc[UR20][R26.64+0xd8], R5 ;  /* 0x0000d8051a00d986 */ /* 0x0003e2000c101114 */
[----:B--2---:R-:W-:-:S03]  /*212a0*/  FMUL R4, R35, UR22 ;  /* 0x0000001623047c20 */ /* 0x004fc60008400000 */
[----:B------:R-:W2:Y:S01]  /*212b0*/  LDL.LU R35, [R1+0x444] ;  /* 0x0004440001237983 */ /* 0x000ea20000300800 */
[----:B---3--:R-:W-:Y:S01]  /*212c0*/  FMUL R2, R34, UR22 ;  /* 0x0000001622027c20 */ /* 0x008fe20008400000 */
[----:B0-----:R-:W-:Y:S02]  /*212d0*/  F2FP.SATFINITE.E4M3.F32.PACK_AB_MERGE_C R9, RZ, R4, RZ ;  /* 0x00000004ff09723e */ /* 0x001fe400048070ff */
[----:B------:R-:W3:Y:S02]  /*212e0*/  LDL.LU R34, [R1+0x448] ;  /* 0x0004480001227983 */ /* 0x000ee40000300800 */
[----:B-1----:R-:W-:Y:S01]  /*212f0*/  F2FP.SATFINITE.E4M3.F32.PACK_AB_MERGE_C R5, RZ, R2, RZ ;  /* 0x00000002ff05723e */ /* 0x002fe200048070ff */
[----:B----4-:R-:W-:Y:S02]  /*21300*/  FMUL R3, R33, UR22 ;  /* 0x0000001621037c20 */ /* 0x010fe40008400000 */
[----:B------:R-:W4:Y:S01]  /*21310*/  LDL.LU R33, [R1+0x44c] ;  /* 0x00044c0001217983 */ /* 0x000f220000300800 */
[----:B-----5:R-:W-:-:S03]  /*21320*/  FMUL R4, R31, UR22 ;  /* 0x000000161f047c20 */ /* 0x020fc60008400000 */
        /* <DEDUP_REMOVED lines=9> */
[----:B------:R-:W-:-:S03]  /*213c0*/  ISETP.LT.OR P1, PT, R0, 0xe1, !P3 ;  /* 0x000000e10000780c */ /* 0x000fc60005f21670 */
[----:B------:R1:W-:Y:S01]  /*213d0*/  @!P5 STG.E.U8 desc[UR20][R28.64+0xe1], R9 ;  /* 0x0000e1091c00d986 */ /* 0x0003e2000c101114 */
[----:B------:R-:W-:Y:S02]  /*213e0*/  ISETP.LT.OR P5, PT, R0, 0xe9, !P6 ;  /* 0x000000e90000780c */ /* 0x000fe400077a1670 */
[----:B------:R-:W-:Y:S02]  /*213f0*/  F2FP.SATFINITE.E4M3.F32.PACK_AB_MERGE_C R11, RZ, R3, RZ ;  /* 0x00000003ff0b723e */ /* 0x000fe400048070ff */
[----:B0-----:R-:W-:-:S03]  /*21400*/  F2FP.SATFINITE.E4M3.F32.PACK_AB_MERGE_C R7, RZ, R4, RZ ;  /* 0x00000004ff07723e */ /* 0x001fc600048070ff */
[----:B------:R-:W-:Y:S01]  /*21410*/  @!P2 STG.E.U8 desc[UR20][R26.64+0xe1], R11 ;  /* 0x0000e10b1a00a986 */ /* 0x000fe2000c101114 */
[----:B------:R-:W-:-:S03]  /*21420*/  ISETP.LT.OR P2, PT, R0, 0xea, !P6 ;  /* 0x000000ea0000780c */ /* 0x000fc60007741670 */
[----:B------:R0:W-:Y:S01]  /*21430*/  @!P1 STG.E.U8 desc[UR20][R26.64+0xe0], R5 ;  /* 0x0000e0051a009986 */ /* 0x0001e2000c101114 */
[----:B------:R-:W-:-:S03]  /*21440*/  ISETP.LT.OR P1, PT, R0, 0xe9, !P3 ;  /* 0x000000e90000780c */ /* 0x000fc60005f21670 */
[----:B------:R0:W-:Y:S01]  /*21450*/  @!P5 STG.E.U8 desc[UR20][R28.64+0xe8], R7 ;  /* 0x0000e8071c00d986 */ /* 0x0001e2000c101114 */
[----:B------:R-:W-:Y:S01]  /*21460*/  ISETP.LT.OR P5, PT, R0, 0xea, !P3 ;  /* 0x000000ea0000780c */ /* 0x000fe20005fa1670 */
[----:B------:R-:W-:Y:S01]  /*21470*/  FMUL R3, R41, UR22 ;  /* 0x0000001629037c20 */ /* 0x000fe20008400000 */
[----:B------:R-:W-:Y:S01]  /*21480*/  FMUL R4, R40, UR22 ;  /* 0x0000001628047c20 */ /* 0x000fe20008400000 */
[----:B-1----:R-:W-:-:S03]  /*21490*/  F2FP.SATFINITE.E4M3.F32.PACK_AB_MERGE_C R9, RZ, R2, RZ ;  /* 0x00000002ff09723e */ /* 0x002fc600048070ff */
[----:B------:R-:W-:Y:S02]  /*214a0*/  F2FP.SATFINITE.E4M3.F32.PACK_AB_MERGE_C R13, RZ, R3, RZ ;  /* 0x00000003ff0d723e */ /* 0x000fe400048070ff */
[----:B0-----:R-:W-:Y:S01]  /*214b0*/  F2FP.SATFINITE.E4M3.F32.PACK_AB_MERGE_C R5, RZ, R4, RZ ;  /* 0x00000004ff05723e */ /* 0x001fe200048070ff */
[----:B------:R0:W-:Y:S01]  /*214c0*/  @!P2 STG.E.U8 desc[UR20][R28.64+0xe9], R9 ;  /* 0x0000e9091c00a986 */ /* 0x0001e2000c101114 */
[----:B------:R-:W-:-:S03]  /*214d0*/  ISETP.LT.OR P2, PT, R0, 0xf1, !P3 ;  /* 0x000000f10000780c */ /* 0x000fc60005f41670 */
[----:B------:R-:W-:Y:S01]  /*214e0*/  @!P1 STG.E.U8 desc[UR20][R26.64+0xe8], R13 ;  /* 0x0000e80d1a009986 */ /* 0x000fe2000c101114 */
[----:B------:R-:W-:-:S03]  /*214f0*/  ISETP.LT.OR P1, PT, R0, 0xf1, !P6 ;  /* 0x000000f10000780c */ /* 0x000fc60007721670 */
[----:B------:R-:W-:Y:S01]  /*21500*/  @!P5 STG.E.U8 desc[UR20][R26.64+0xe9], R5 ;  /* 0x0000e9051a00d986 */ /* 0x000fe2000c101114 */
[----:B------:R-:W-:Y:S01]  /*21510*/  ISETP.LT.OR P5, PT, R0, 0xf2, !P6 ;  /* 0x000000f20000780c */ /* 0x000fe200077a1670 */
[----:B------:R-:W-:Y:S01]  /*21520*/  FMUL R2, R38, UR22 ;  /* 0x0000001626027c20 */ /* 0x000fe20008400000 */
[----:B------:R-:W-:Y:S01]  /*21530*/  FMUL R3, R37, UR22 ;  /* 0x0000001625037c20 */ /* 0x000fe20008400000 */
[----:B------:R-:W-:-:S03]  /*21540*/  FMUL R4, R36, UR22 ;  /* 0x0000001624047c20 */ /* 0x000fc60008400000 */
[----:B------:R-:W-:Y:S02]  /*21550*/  F2FP.SATFINITE.E4M3.F32.PACK_AB_MERGE_C R7, RZ, R2, RZ ;  /* 0x00000002ff07723e */ /* 0x000fe400048070ff */
[----:B------:R-:W-:Y:S02]  /*21560*/  F2FP.SATFINITE.E4M3.F32.PACK_AB_MERGE_C R11, RZ, R3, RZ ;  /* 0x00000003ff0b723e */ /* 0x000fe400048070ff */
[----:B0-----:R-:W-:Y:S01]  /*21570*/  F2FP.SATFINITE.E4M3.F32.PACK_AB_MERGE_C R9, RZ, R4, RZ ;  /* 0x00000004ff09723e */ /* 0x001fe200048070ff */
[----:B------:R0:W-:Y:S01]  /*21580*/  @!P1 STG.E.U8 desc[UR20][R28.64+0xf0], R7 ;  /* 0x0000f0071c009986 */ /* 0x0001e2000c101114 */
[----:B------:R-:W-:-:S03]  /*21590*/  ISETP.LT.OR P1, PT, R0, 0xf9, !P6 ;  /* 0x000000f90000780c */ /* 0x000fc60007721670 */
[----:B------:R1:W-:Y:S01]  /*215a0*/  @!P5 STG.E.U8 desc[UR20][R28.64+0xf1], R11 ;  /* 0x0000f10b1c00d986 */ /* 0x0003e2000c101114 */
[C---:B------:R-:W-:Y:S02]  /*215b0*/  ISETP.LT.OR P5, PT, R0.reuse, 0xf2, !P3 ;  /* 0x000000f20000780c */ /* 0x040fe40005fa1670 */
[C---:B------:R-:W-:Y:S01]  /*215c0*/  ISETP.LT.OR P6, PT, R0.reuse, 0xfa, !P6 ;  /* 0x000000fa0000780c */ /* 0x040fe200077c1670 */
[----:B------:R5:W-:Y:S01]  /*215d0*/  @!P2 STG.E.U8 desc[UR20][R26.64+0xf0], R9 ;  /* 0x0000f0091a00a986 */ /* 0x000be2000c101114 */
[C---:B------:R-:W-:Y:S02]  /*215e0*/  ISETP.LT.OR P2, PT, R0.reuse, 0xf9, !P3 ;  /* 0x000000f90000780c */ /* 0x040fe40005f41670 */
[----:B------:R-:W-:Y:S01]  /*215f0*/  ISETP.LT.OR P3, PT, R0, 0xfa, !P3 ;  /* 0x000000fa0000780c */ /* 0x000fe20005f61670 */
[----:B--2---:R-:W-:Y:S01]  /*21600*/  FMUL R0, R35, UR22 ;  /* 0x0000001623007c20 */ /* 0x004fe20008400000 */
[----:B---3--:R-:W-:-:S04]  /*21610*/  FMUL R2, R34, UR22 ;  /* 0x0000001622027c20 */ /* 0x008fc80008400000 */
[----:B0-----:R-:W-:Y:S02]  /*21620*/  F2FP.SATFINITE.E4M3.F32.PACK_AB_MERGE_C R7, RZ, R0, RZ ;  /* 0x00000000ff07723e */ /* 0x001fe400048070ff */
[----:B-1----:R-:W-:Y:S01]  /*21630*/  F2FP.SATFINITE.E4M3.F32.PACK_AB_MERGE_C R11, RZ, R2, RZ ;  /* 0x00000002ff0b723e */ /* 0x002fe200048070ff */
[----:B----4-:R-:W-:Y:S02]  /*21640*/  FMUL R3, R33, UR22 ;  /* 0x0000001621037c20 */ /* 0x010fe40008400000 */
[----:B------:R0:W-:Y:S03]  /*21650*/  @!P5 STG.E.U8 desc[UR20][R26.64+0xf1], R7 ;  /* 0x0000f1071a00d986 */ /* 0x0001e6000c101114 */
[----:B------:R-:W-:Y:S01]  /*21660*/  F2FP.SATFINITE.E4M3.F32.PACK_AB_MERGE_C R3, RZ, R3, RZ ;  /* 0x00000003ff03723e */ /* 0x000fe200048070ff */
[----:B-----5:R-:W-:Y:S01]  /*21670*/  FMUL R4, R31, UR22 ;  /* 0x000000161f047c20 */ /* 0x020fe20008400000 */
[----:B------:R-:W-:-:S04]  /*21680*/  FMUL R5, R30, UR22 ;  /* 0x000000161e057c20 */ /* 0x000fc80008400000 */
[----:B------:R-:W-:Y:S02]  /*21690*/  F2FP.SATFINITE.E4M3.F32.PACK_AB_MERGE_C R9, RZ, R4, RZ ;  /* 0x00000004ff09723e */ /* 0x000fe400048070ff */
[----:B------:R-:W-:Y:S01]  /*216a0*/  F2FP.SATFINITE.E4M3.F32.PACK_AB_MERGE_C R5, RZ, R5, RZ ;  /* 0x00000005ff05723e */ /* 0x000fe200048070ff */
[----:B------:R0:W-:Y:S04]  /*216b0*/  @!P1 STG.E.U8 desc[UR20][R28.64+0xf8], R11 ;  /* 0x0000f80b1c009986 */ /* 0x0001e8000c101114 */
[----:B------:R0:W-:Y:S04]  /*216c0*/  @!P6 STG.E.U8 desc[UR20][R28.64+0xf9], R3 ;  /* 0x0000f9031c00e986 */ /* 0x0001e8000c101114 */
[----:B------:R0:W-:Y:S04]  /*216d0*/  @!P2 STG.E.U8 desc[UR20][R26.64+0xf8], R9 ;  /* 0x0000f8091a00a986 */ /* 0x0001e8000c101114 */
[----:B------:R0:W-:Y:S02]  /*216e0*/  @!P3 STG.E.U8 desc[UR20][R26.64+0xf9], R5 ;  /* 0x0000f9051a00b986 */ /* 0x0001e4000c101114 */
.L_x_551:
[----:B------:R-:W-:Y:S05]  /*216f0*/  BSYNC B0 ;  /* 0x0000000000007941 */ /* 0x000fea0003800000 */
.L_x_37:
[----:B0-2---:R-:W2:Y:S04]  /*21700*/  LDL.LU R3, [R1+0x45c] ;  /* 0x00045c0001037983 */ /* 0x005ea80000300800 */
[----:B------:R-:W2:Y:S01]  /*21710*/  LDL.LU R2, [R1+0x460] ;  /* 0x0004600001027983 */ /* 0x000ea20000300800 */
[----:B------:R-:W-:Y:S01]  /*21720*/  ULDC UR6, c[0x0][0xc] ;  /* 0x0000030000067ab9 */ /* 0x000fe20000000800 */
[----:B------:R-:W-:Y:S01]  /*21730*/  ULDC UR7, c[0x0][0x10] ;  /* 0x0000040000077ab9 */ /* 0x000fe20000000800 */
[----:B---34-:R-:W2:Y:S01]  /*21740*/  LDC R5, c[0x0][0x14] ;  /* 0x00000500ff057b82 */ /* 0x018ea20000000800 */
[----:B------:R-:W-:Y:S01]  /*21750*/  UIMAD.WIDE.U32 UR6, UR6, UR7, URZ ;  /* 0x00000007060672a5 */ /* 0x000fe2000f8e003f */
[----:B-----5:R-:W-:Y:S01]  /*21760*/  PRMT R0, RZ, 0x7610, R0 ;  /* 0x00007610ff007816 */ /* 0x020fe20000000000 */
[----:B------:R-:W-:-:S04]  /*21770*/  UMOV UR10, 0xffffffff ;  /* 0xffffffff000a7882 */ /* 0x000fc80000000000 */
[----:B--2---:R-:W-:-:S04]  /*21780*/  IMAD.WIDE.U32 R2, R5, UR6, R2 ;  /* 0x0000000605027c25 */ /* 0x004fc8000f8e0002 */
[----:B------:R-:W-:Y:S01]  /*21790*/  IMAD R5, R5, UR7, RZ ;  /* 0x0000000705057c24 */ /* 0x000fe2000f8e02ff */
[----:B------:R-:W-:Y:S01]  /*217a0*/  ULDC.64 UR6, c[0x0][0x650] ;  /* 0x0001940000067ab9 */ /* 0x000fe20000000a00 */
[----:B------:R-:W-:Y:S01]  /*217b0*/  IMAD.MOV.U32 R11, RZ, RZ, R2 ;  /* 0x000000ffff0b7224 */ /* 0x000fe200078e0002 */
[----:B------:R-:W-:Y:S01]  /*217c0*/  ISETP.GE.U32.AND P1, PT, R2, UR6, PT ;  /* 0x0000000602007c0c */ /* 0x000fe2000bf26070 */
[----:B------:R-:W-:Y:S02]  /*217d0*/  IMAD.IADD R13, R3, 0x1, R5 ;  /* 0x00000001030d7824 */ /* 0x000fe400078e0205 */
[----:B------:R-:W-:-:S03]  /*217e0*/  IMAD.MOV.U32 R2, RZ, RZ, -0x1 ;  /* 0xffffffffff027424 */ /* 0x000fc600078e00ff */
[----:B------:R0:W-:Y:S01]  /*217f0*/  STL [R1+0x45c], R13 ;  /* 0x00045c0d01007387 */ /* 0x0001e20000100800 */
[----:B------:R-:W-:-:S03]  /*21800*/  ISETP.GE.U32.AND.EX P1, PT, R13, UR7, PT, P1 ;  /* 0x000000070d007c0c */ /* 0x000fc6000bf26110 */
[----:B------:R0:W-:Y:S04]  /*21810*/  STL [R1+0x460], R11 ;  /* 0x0004600b01007387 */ /* 0x0001e80000100800 */
[----:B------:R0:W-:Y:S06]  /*21820*/  STL [R1+0x464], R2 ;  /* 0x0004640201007387 */ /* 0x0001ec0000100800 */
[----:B------:R-:W-:Y:S05]  /*21830*/  @P1 BRA `(.L_x_552) ;  /* 0x0000000400741947 */ /* 0x000fea0003800000 */
[----:B------:R-:W2:Y:S01]  /*21840*/  S2R R8, SR_CTAID.X ;  /* 0x0000000000087919 */ /* 0x000ea20000002500 */
[----:B------:R-:W-:Y:S01]  /*21850*/  ULDC.64 UR16, c[0x0][0x628] ;  /* 0x00018a0000107ab9 */ /* 0x000fe20000000a00 */
[----:B------:R-:W3:Y:S01]  /*21860*/  LDC R9, c[0x0][0x144] ;  /* 0x00005100ff097b82 */ /* 0x000ee20000000800 */
[----:B------:R-:W-:Y:S01]  /*21870*/  ULDC UR6, c[0x0][0x150] ;  /* 0x0000540000067ab9 */ /* 0x000fe20000000800 */
[----:B------:R-:W4:Y:S01]  /*21880*/  S2R R12, SR_CTAID.Y ;  /* 0x00000000000c7919 */ /* 0x000f220000002600 */
[----:B------:R-:W-:Y:S01]  /*21890*/  ISETP.NE.U32.AND P1, PT, RZ, UR16, PT ;  /* 0x00000010ff007c0c */ /* 0x000fe2000bf25070 */
[----:B------:R-:W-:Y:S01]  /*218a0*/  ULDC UR18, c[0x0][0x630] ;  /* 0x00018c0000127ab9 */ /* 0x000fe20000000800 */
[----:B------:R-:W-:Y:S02]  /*218b0*/  R2UR UR14, R11 ;  /* 0x000000000b0e72ca */ /* 0x000fe400000e0000 */
[----:B------:R-:W-:Y:S01]  /*218c0*/  ISETP.NE.AND.EX P1, PT, RZ, UR17, PT, P1 ;  /* 0x00000011ff007c0c */ /* 0x000fe2000bf25310 */
[----:B------:R-:W0:Y:S01]  /*218d0*/  LDC.64 R6, c[0x0][0x620] ;  /* 0x00018800ff067b82 */ /* 0x000e220000000a00 */
[----:B------:R-:W-:-:S02]  /*218e0*/  R2UR UR15, R13 ;  /* 0x000000000d0f72ca */ /* 0x000fc400000e0000 */
[----:B--2---:R-:W-:-:S05]  /*218f0*/  I2FP.F32.U32 R0, R8 ;  /* 0x0000000800007245 */ /* 0x004fca0000201000 */
[----:B------:R-:W-:-:S06]  /*21900*/  FMUL R0, R0, UR6 ;  /* 0x0000000600007c20 */ /* 0x000fcc0008400000 */
[----:B------:R-:W2:Y:S01]  /*21910*/  F2I.U32.TRUNC.NTZ R0, R0 ;  /* 0x0000000000007305 */ /* 0x000ea2000020f000 */
[----:B----4-:R-:W-:Y:S05]  /*21920*/  @!P1 BRA `(.L_x_553) ;  /* 0x0000000000309947 */ /* 0x010fea0003800000 */
        /* <DEDUP_REMOVED lines=12> */
.L_x_553:
[----:B------:R-:W-:Y:S01]  /*219f0*/  USHF.R.U64 UR10, UR14, UR18, UR15 ;  /* 0x000000120e0a7299 */ /* 0x000fe2000800120f */
[----:B------:R-:W4:Y:S01]  /*21a00*/  LDC.64 R22, c[0x0][0x640] ;  /* 0x00019000ff167b82 */ /* 0x000f220000000a00 */
[----:B------:R-:W-:Y:S01]  /*21a10*/  USHF.R.U32.HI UR6, URZ, UR18, UR15 ;  /* 0x000000123f067299 */ /* 0x000fe2000801160f */
[----:B--2---:R-:W-:Y:S02]  /*21a20*/  IMAD.MOV R10, RZ, RZ, -R0 ;  /* 0x000000ffff0a7224 */ /* 0x004fe400078e0a00 */
[----:B0-----:R-:W-:Y:S01]  /*21a30*/  IMAD.MOV.U32 R2, RZ, RZ, R11 ;  /* 0x000000ffff027224 */ /* 0x001fe200078e000b */
[----:B------:R-:W-:Y:S01]  /*21a40*/  IADD3 R5, P1, RZ, -UR10, RZ ;  /* 0x8000000aff057c10 */ /* 0x000fe2000ff3e0ff */
[----:B---3--:R-:W-:Y:S02]  /*21a50*/  IMAD R18, R9, R10, R8 ;  /* 0x0000000a09127224 */ /* 0x008fe400078e0208 */
[----:B------:R-:W0:Y:S02]  /*21a60*/  LDC R4, c[0x0][0x618] ;  /* 0x00018600ff047b82 */ /* 0x000e240000000800 */
[----:B------:R-:W-:Y:S01]  /*21a70*/  IMAD.X R3, RZ, RZ, ~UR6, P1 ;  /* 0x80000006ff037e24 */ /* 0x000fe200088e06ff */
[----:B------:R-:W-:-:S03]  /*21a80*/  ULDC UR6, c[0x0][0x154] ;  /* 0x0000550000067ab9 */ /* 0x000fc60000000800 */
[-C--:B------:R-:W-:Y:S02]  /*21a90*/  IMAD R0, R3, R6.reuse, RZ ;  /* 0x0000000603007224 */ /* 0x080fe400078e02ff */
[----:B------:R-:W2:Y:S01]  /*21aa0*/  LDC R14, c[0x0][0x608] ;  /* 0x00018200ff0e7b82 */ /* 0x000ea20000000800 */
[----:B------:R-:W-:Y:S02]  /*21ab0*/  IMAD.MOV.U32 R3, RZ, RZ, R13 ;  /* 0x000000ffff037224 */ /* 0x000fe400078e000d */
[----:B------:R-:W-:-:S05]  /*21ac0*/  IMAD.WIDE.U32 R2, R5, R6, R2 ;  /* 0x0000000605027225 */ /* 0x000fca00078e0002 */
[----:B------:R-:W3:Y:S01]  /*21ad0*/  LDC R20, c[0x0][0x658] ;  /* 0x00019600ff147b82 */ /* 0x000ee20000000800 */
[----:B------:R-:W-:Y:S01]  /*21ae0*/  IMAD R5, R5, R7, R0 ;  /* 0x0000000705057224 */ /* 0x000fe200078e0200 */
[----:B------:R-:W-:Y:S01]  /*21af0*/  I2FP.F32.U32 R0, R12 ;  /* 0x0000000c00007245 */ /* 0x000fe20000201000 */
[----:B------:R-:W-:Y:S01]  /*21b00*/  IMAD.MOV.U32 R7, RZ, RZ, 0x1 ;  /* 0x00000001ff077424 */ /* 0x000fe200078e00ff */
[----:B----4-:R-:W-:Y:S01]  /*21b10*/  ISETP.NE.U32.AND P1, PT, R22, RZ, PT ;  /* 0x000000ff1600720c */ /* 0x010fe20003f25070 */
[----:B------:R-:W-:Y:S02]  /*21b20*/  IMAD.IADD R3, R3, 0x1, R5 ;  /* 0x0000000103037824 */ /* 0x000fe400078e0205 */
[----:B------:R-:W-:Y:S01]  /*21b30*/  FMUL R0, R0, UR6 ;  /* 0x0000000600007c20 */ /* 0x000fe20008400000 */
[----:B------:R-:W4:Y:S01]  /*21b40*/  LDC R15, c[0x0][0x148] ;  /* 0x00005200ff0f7b82 */ /* 0x000f220000000800 */
[----:B------:R-:W-:Y:S01]  /*21b50*/  ISETP.NE.AND.EX P1, PT, R23, RZ, PT, P1 ;  /* 0x000000ff1700720c */ /* 0x000fe20003f25310 */
[----:B------:R-:W-:Y:S01]  /*21b60*/  IMAD.MOV.U32 R5, RZ, RZ, -0x1 ;  /* 0xffffffffff057424 */ /* 0x000fe200078e00ff */
[-CC-:B0-----:R-:W-:Y:S01]  /*21b70*/  SHF.R.U64 R10, R2, R4.reuse, R3.reuse ;  /* 0x00000004020a7219 */ /* 0x181fe20000001203 */
[----:B------:R0:W0:Y:S01]  /*21b80*/  F2I.U32.TRUNC.NTZ R13, R0 ;  /* 0x00000000000d7305 */ /* 0x000022000020f000 */
[----:B------:R-:W-:-:S03]  /*21b90*/  SHF.R.U32.HI R3, RZ, R4, R3 ;  /* 0x00000004ff037219 */ /* 0x000fc60000011603 */
[----:B------:R-:W0:Y:S01]  /*21ba0*/  LDC R16, c[0x0][0x600] ;  /* 0x00018000ff107b82 */ /* 0x000e220000000800 */
[-CC-:B--2---:R-:W-:Y:S02]  /*21bb0*/  SHF.R.U64 R8, R10, R14.reuse, R3.reuse ;  /* 0x0000000e0a087219 */ /* 0x184fe40000001203 */
[----:B------:R-:W-:-:S05]  /*21bc0*/  SHF.R.U32.HI R3, RZ, R14, R3 ;  /* 0x0000000eff037219 */ /* 0x000fca0000011603 */
[----:B------:R-:W2:Y:S01]  /*21bd0*/  LDC R17, c[0x0][0x648] ;  /* 0x00019200ff117b82 */ /* 0x000ea20000000800 */
[-CC-:B---3--:R-:W-:Y:S02]  /*21be0*/  SHF.R.U64 R11, R8, R20.reuse, R3.reuse ;  /* 0x00000014080b7219 */ /* 0x188fe40000001203 */
[-C--:B------:R-:W-:Y:S02]  /*21bf0*/  SHF.L.U32 R5, R5, R20.reuse, RZ ;  /* 0x0000001405057219 */ /* 0x080fe400000006ff */
[-C--:B------:R-:W-:Y:S01]  /*21c00*/  SHF.R.U32.HI R3, RZ, R20.reuse, R3 ;  /* 0x00000014ff037219 */ /* 0x080fe20000011603 */
[----:B------:R-:W-:Y:S01]  /*21c10*/  IMAD.MOV.U32 R2, RZ, RZ, R11 ;  /* 0x000000ffff027224 */ /* 0x000fe200078e000b */
[----:B------:R-:W-:Y:S01]  /*21c20*/  SHF.L.U32 R20, R7, R20, RZ ;  /* 0x0000001407147219 */ /* 0x000fe200000006ff */
[----:B------:R-:W3:Y:S01]  /*21c30*/  LDC R19, c[0x0][0x638] ;  /* 0x00018e00ff137b82 */ /* 0x000ee20000000800 */
[----:B------:R-:W-:-:S07]  /*21c40*/  LOP3.LUT R39, RZ, R5, RZ, 0x33, !PT ;  /* 0x00000005ff277212 */ /* 0x000fce00078e33ff */
[----:B------:R-:W0:Y:S01]  /*21c50*/  LDC R21, c[0x0][0x610] ;  /* 0x00018400ff157b82 */ /* 0x000e220000000800 */
[----:B------:R-:W-:Y:S05]  /*21c60*/  @!P1 BRA `(.L_x_554) ;  /* 0x0000000000289947 */ /* 0x000fea0003800000 */
[----:B0-----:R-:W0:Y:S02]  /*21c70*/  LDC R0, c[0x0][0x64c] ;  /* 0x00019300ff007b82 */ /* 0x001e240000000800 */
[----:B0-----:R-:W-:-:S05]  /*21c80*/  IADD3 R7, P1, R11, R0, RZ ;  /* 0x000000000b077210 */ /* 0x001fca0007f3e0ff */
        /* <DEDUP_REMOVED lines=8> */
.L_x_554:
[----:B0-2---:R-:W-:Y:S01]  /*21d10*/  SHF.R.U64 R0, R2, R17, R3 ;  /* 0x0000001102007219 */ /* 0x005fe20000001203 */
[----:B------:R-:W-:Y:S01]  /*21d20*/  VIADD R3, R16, 0xffffffff ;  /* 0xffffffff10037836 */ /* 0x000fe20000000000 */
[----:B------:R-:W-:Y:S01]  /*21d30*/  LOP3.LUT R39, R8, R39, RZ, 0xc0, !PT ;  /* 0x0000002708277212 */ /* 0x000fe200078ec0ff */
[----:B------:R-:W-:Y:S02]  /*21d40*/  IMAD.MOV R13, RZ, RZ, -R13 ;  /* 0x000000ffff0d7224 */ /* 0x000fe400078e0a0d */
[----:B------:R-:W-:Y:S01]  /*21d50*/  IMAD.MOV R2, RZ, RZ, -R0 ;  /* 0x000000ffff027224 */ /* 0x000fe200078e0a00 */
[----:B------:R-:W-:Y:S01]  /*21d60*/  LOP3.LUT R3, R10, R3, RZ, 0xc0, !PT ;  /* 0x000000030a037212 */ /* 0x000fe200078ec0ff */
[----:B------:R-:W-:Y:S02]  /*21d70*/  IMAD R39, R20, R0, R39 ;  /* 0x0000000014277224 */ /* 0x000fe400078e0227 */
[----:B----4-:R-:W-:Y:S02]  /*21d80*/  @P4 IMAD R18, R15, R13, R12 ;  /* 0x0000000d0f124224 */ /* 0x010fe400078e020c */
[----:B---3--:R-:W-:-:S02]  /*21d90*/  IMAD R0, R2, R19, R11 ;  /* 0x0000001302007224 */ /* 0x008fc400078e020b */
[----:B------:R-:W-:Y:S02]  /*21da0*/  IMAD R39, R39, R21, R18 ;  /* 0x0000001527277224 */ /* 0x000fe400078e0212 */
[----:B------:R-:W-:Y:S02]  /*21db0*/  IMAD R2, R0, R16, R3 ;  /* 0x0000001000027224 */ /* 0x000fe400078e0203 */
[----:B------:R-:W-:-:S03]  /*21dc0*/  IMAD.MOV.U32 R4, RZ, RZ, 0x1 ;  /* 0x00000001ff047424 */ /* 0x000fc600078e00ff */
[----:B------:R-:W-:Y:S02]  /*21dd0*/  SEL R3, R2, R39, !P4 ;  /* 0x0000002702037207 */ /* 0x000fe40006000000 */
[----:B------:R-:W-:Y:S02]  /*21de0*/  PRMT R0, R4, 0x7610, R0 ;  /* 0x0000761004007816 */ /* 0x000fe40000000000 */
[----:B------:R-:W-:Y:S01]  /*21df0*/  SEL R39, R39, R2, !P4 ;  /* 0x0000000227277207 */ /* 0x000fe20006000000 */
[----:B------:R2:W-:Y:S06]  /*21e00*/  STL [R1+0x464], R3 ;  /* 0x0004640301007387 */ /* 0x0005ec0000100800 */
.L_x_552:
[----:B------:R3:W-:Y:S01]  /*21e10*/  STL [R1+0x468], R39 ;  /* 0x0004682701007387 */ /* 0x0007e20000100800 */
[----:B------:R-:W-:-:S13]  /*21e20*/  LOP3.LUT P1, RZ, R0, 0xff, RZ, 0xc0, !PT ;  /* 0x000000ff00ff7812 */ /* 0x000fda000782c0ff */
[----:B---3--:R-:W-:Y:S05]  /*21e30*/  @P1 BRA `(.L_x_555) ;  /* 0xfffffdf400041947 */ /* 0x008fea000383ffff */
[----:B------:R-:W-:Y:S05]  /*21e40*/  EXIT ;  /* 0x000000000000794d */ /* 0x000fea0003800000 */
.L_x_7:
[----:B------:R-:W2:Y:S01]  /*21e50*/  LDL R20, [R1+0x460] ;  /* 0x0004600001147983 */ /* 0x000ea20000100800 */
[----:B0-----:R-:W-:-:S03]  /*21e60*/  ULDC.64 UR4, c[0x0][0x650] ;  /* 0x0001940000047ab9 */ /* 0x001fc60000000a00 */
[----:B------:R-:W3:Y:S01]  /*21e70*/  LDL R163, [R1+0x45c] ;  /* 0x00045c0001a37983 */ /* 0x000ee20000100800 */
[----:B------:R-:W-:Y:S01]  /*21e80*/  PRMT R0, RZ, 0x7610, R0 ;  /* 0x00007610ff007816 */ /* 0x000fe20000000000 */
[----:B------:R-:W-:Y:S02]  /*21e90*/  IMAD.MOV.U32 R12, RZ, RZ, -0x1 ;  /* 0xffffffffff0c7424 */ /* 0x000fe400078e00ff */
[----:B------:R-:W-:Y:S02]  /*21ea0*/  IMAD.MOV.U32 R4, RZ, RZ, -0x1 ;  /* 0xffffffffff047424 */ /* 0x000fe400078e00ff */
[----:B------:R-:W-:Y:S01]  /*21eb0*/  IMAD.MOV.U32 R11, RZ, RZ, -0x1 ;  /* 0xffffffffff0b7424 */ /* 0x000fe200078e00ff */
[----:B--2---:R-:W-:-:S04]  /*21ec0*/  ISETP.GE.U32.AND P0, PT, R20, UR4, PT ;  /* 0x0000000414007c0c */ /* 0x004fc8000bf06070 */
[----:B---3--:R-:W-:-:S13]  /*21ed0*/  ISETP.GE.U32.AND.EX P0, PT, R163, UR5, PT, P0 ;  /* 0x00000005a3007c0c */ /* 0x008fda000bf06100 */
[----:B------:R-:W-:Y:S05]  /*21ee0*/  @P0 BRA `(.L_x_556) ;  /* 0x0000000400300947 */ /* 0x000fea0003800000 */
[----:B------:R-:W0:Y:S01]  /*21ef0*/  LDC.64 R16, c[0x0][0x628] ;  /* 0x00018a00ff107b82 */ /* 0x000e220000000a00 */
[----:B-1----:R-:W-:Y:S02]  /*21f00*/  IMAD.MOV.U32 R8, RZ, RZ, R20 ;  /* 0x000000ffff087224 */ /* 0x002fe400078e0014 */
[----:B------:R-:W-:-:S05]  /*21f10*/  IMAD.MOV.U32 R9, RZ, RZ, R163 ;  /* 0x000000ffff097224 */ /* 0x000fca00078e00a3 */
[----:B------:R-:W1:Y:S08]  /*21f20*/  LDC R12, c[0x0][0x630] ;  /* 0x00018c00ff0c7b82 */ /* 0x000e700000000800 */
[----:B------:R-:W2:Y:S01]  /*21f30*/  LDC.64 R18, c[0x0][0x620] ;  /* 0x00018800ff127b82 */ /* 0x000ea20000000a00 */
[----:B0-----:R-:W-:-:S04]  /*21f40*/  ISETP.NE.U32.AND P0, PT, R16, RZ, PT ;  /* 0x000000ff1000720c */ /* 0x001fc80003f05070 */
[----:B------:R-:W-:-:S13]  /*21f50*/  ISETP.NE.AND.EX P0, PT, R17, RZ, PT, P0 ;  /* 0x000000ff1100720c */ /* 0x000fda0003f05300 */
[----:B-12---:R-:W-:Y:S05]  /*21f60*/  @!P0 BRA `(.L_x_557) ;  /* 0x0000000000288947 */ /* 0x006fea0003800000 */
[----:B------:R-:W0:Y:S02]  /*21f70*/  LDC R0, c[0x0][0x634] ;  /* 0x00018d00ff007b82 */ /* 0x000e240000000800 */
        /* <DEDUP_REMOVED lines=9> */
.L_x_557:
[----:B------:R-:W0:Y:S01]  /*22010*/  LDC.64 R22, c[0x0][0x640] ;  /* 0x00019000ff167b82 */ /* 0x000e220000000a00 */
[-CC-:B------:R-:W-:Y:S01]  /*22020*/  SHF.R.U64 R15, R8, R12.reuse, R9.reuse ;  /* 0x0000000c080f7219 */ /* 0x180fe20000001209 */
[----:B------:R-:W-:Y:S01]  /*22030*/  IMAD.MOV.U32 R4, RZ, RZ, R20 ;  /* 0x000000ffff047224 */ /* 0x000fe200078e0014 */
[----:B------:R-:W-:Y:S01]  /*22040*/  SHF.R.U32.HI R0, RZ, R12, R9 ;  /* 0x0000000cff007219 */ /* 0x000fe20000011609 */
[----:B------:R-:W-:Y:S01]  /*22050*/  IMAD.MOV.U32 R24, RZ, RZ, 0x1 ;  /* 0x00000001ff187424 */ /* 0x000fe200078e00ff */
[----:B------:R-:W-:-:S03]  /*22060*/  IADD3 R7, P0, RZ, -R15, RZ ;  /* 0x8000000fff077210 */ /* 0x000fc60007f1e0ff */
[----:B------:R-:W1:Y:S02]  /*22070*/  LDC R6, c[0x0][0x618] ;  /* 0x00018600ff067b82 */ /* 0x000e640000000800 */
[----:B------:R-:W-:-:S04]  /*22080*/  IMAD.X R5, RZ, RZ, ~R0, P0 ;  /* 0x000000ffff057224 */ /* 0x000fc800000e0e00 */
[-C--:B------:R-:W-:Y:S02]  /*22090*/  IMAD R0, R5, R18.reuse, RZ ;  /* 0x0000001205007224 */ /* 0x080fe400078e02ff */
[----:B------:R-:W2:Y:S01]  /*220a0*/  LDC R8, c[0x0][0x608] ;  /* 0x00018200ff087b82 */ /* 0x000ea20000000800 */
[----:B------:R-:W-:Y:S02]  /*220b0*/  IMAD.MOV.U32 R5, RZ, RZ, R163 ;  /* 0x000000ffff057224 */ /* 0x000fe400078e00a3 */
[----:B------:R-:W-:-:S05]  /*220c0*/  IMAD.WIDE.U32 R4, R7, R18, R4 ;  /* 0x0000001207047225 */ /* 0x000fca00078e0004 */
[----:B------:R-:W3:Y:S01]  /*220d0*/  LDC R21, c[0x0][0x658] ;  /* 0x00019600ff157b82 */ /* 0x000ee20000000800 */
[----:B------:R-:W-:Y:S01]  /*220e0*/  IMAD R7, R7, R19, R0 ;  /* 0x0000001307077224 */ /* 0x000fe200078e0200 */
[----:B0-----:R-:W-:-:S03]  /*220f0*/  ISETP.NE.U32.AND P0, PT, R22, RZ, PT ;  /* 0x000000ff1600720c */ /* 0x001fc60003f05070 */
[----:B------:R-:W-:Y:S01]  /*22100*/  IMAD.IADD R5, R5, 0x1, R7 ;  /* 0x0000000105057824 */ /* 0x000fe200078e0207 */
[----:B------:R-:W-:Y:S02]  /*22110*/  ISETP.NE.AND.EX P0, PT, R23, RZ, PT, P0 ;  /* 0x000000ff1700720c */ /* 0x000fe40003f05300 */
[----:B------:R-:W0:Y:S02]  /*22120*/  LDC R16, c[0x0][0x600] ;  /* 0x00018000ff107b82 */ /* 0x000e240000000800 */
[-CC-:B-1----:R-:W-:Y:S01]  /*22130*/  SHF.R.U64 R12, R4, R6.reuse, R5.reuse ;  /* 0x00000006040c7219 */ /* 0x182fe20000001205 */
[----:B------:R-:W-:Y:S01]  /*22140*/  IMAD.MOV.U32 R4, RZ, RZ, -0x1 ;  /* 0xffffffffff047424 */ /* 0x000fe200078e00ff */
[----:B------:R-:W-:-:S04]  /*22150*/  SHF.R.U32.HI R5, RZ, R6, R5 ;  /* 0x00000006ff057219 */ /* 0x000fc80000011605 */
[----:B------:R-:W1:Y:S01]  /*22160*/  LDC R18, c[0x0][0x648] ;  /* 0x00019200ff127b82 */ /* 0x000e620000000800 */
[-CC-:B--2---:R-:W-:Y:S02]  /*22170*/  SHF.R.U64 R17, R12, R8.reuse, R5.reuse ;  /* 0x000000080c117219 */ /* 0x184fe40000001205 */
[----:B------:R-:W-:-:S05]  /*22180*/  SHF.R.U32.HI R0, RZ, R8, R5 ;  /* 0x00000008ff007219 */ /* 0x000fca0000011605 */
[----:B------:R-:W2:Y:S01]  /*22190*/  LDC R20, c[0x0][0x638] ;  /* 0x00018e00ff147b82 */ /* 0x000ea20000000800 */
[-C--:B---3--:R-:W-:Y:S02]  /*221a0*/  SHF.L.U32 R4, R4, R21.reuse, RZ ;  /* 0x0000001504047219 */ /* 0x088fe400000006ff */
[-CC-:B------:R-:W-:Y:S02]  /*221b0*/  SHF.R.U64 R19, R17, R21.reuse, R0.reuse ;  /* 0x0000001511137219 */ /* 0x180fe40000001200 */
[----:B------:R-:W-:Y:S02]  /*221c0*/  LOP3.LUT R26, RZ, R4, RZ, 0x33, !PT ;  /* 0x00000004ff1a7212 */ /* 0x000fe400078e33ff */
[----:B------:R-:W-:Y:S01]  /*221d0*/  SHF.R.U32.HI R5, RZ, R21, R0 ;  /* 0x00000015ff057219 */ /* 0x000fe20000011600 */
[----:B------:R-:W3:Y:S01]  /*221e0*/  LDC R25, c[0x0][0x610] ;  /* 0x00018400ff197b82 */ /* 0x000ee20000000800 */
[----:B------:R-:W-:Y:S01]  /*221f0*/  IMAD.MOV.U32 R4, RZ, RZ, R19 ;  /* 0x000000ffff047224 */ /* 0x000fe200078e0013 */
[----:B------:R-:W-:Y:S06]  /*22200*/  @!P0 BRA `(.L_x_558) ;  /* 0x0000000000288947 */ /* 0x000fec0003800000 */
        /* <DEDUP_REMOVED lines=10> */
.L_x_558:
[----:B-1----:R-:W-:Y:S01]  /*222b0*/  SHF.R.U64 R3, R4, R18, R5 ;  /* 0x0000001204037219 */ /* 0x002fe20000001205 */
[----:B0-----:R-:W-:Y:S01]  /*222c0*/  VIADD R5, R16, 0xffffffff ;  /* 0xffffffff10057836 */ /* 0x001fe20000000000 */
[----:B------:R-:W-:Y:S01]  /*222d0*/  SHF.L.U32 R24, R24, R21, RZ ;  /* 0x0000001518187219 */ /* 0x000fe200000006ff */
[----:B------:R-:W-:Y:S01]  /*222e0*/  @P4 IMAD R10, R13, R14, R2 ;  /* 0x0000000e0d0a4224 */ /* 0x000fe200078e0202 */
[----:B------:R-:W-:Y:S01]  /*222f0*/  LOP3.LUT R0, R17, R26, RZ, 0xc0, !PT ;  /* 0x0000001a11007212 */ /* 0x000fe200078ec0ff */
[----:B------:R-:W-:Y:S01]  /*22300*/  IMAD.MOV R4, RZ, RZ, -R3 ;  /* 0x000000ffff047224 */ /* 0x000fe200078e0a03 */
[----:B------:R-:W-:Y:S01]  /*22310*/  LOP3.LUT R5, R12, R5, RZ, 0xc0, !PT ;  /* 0x000000050c057212 */ /* 0x000fe200078ec0ff */
[----:B------:R-:W-:Y:S02]  /*22320*/  IMAD.MOV.U32 R2, RZ, RZ, 0x1 ;  /* 0x00000001ff027424 */ /* 0x000fe400078e00ff */
[----:B------:R-:W-:Y:S02]  /*22330*/  IMAD R3, R24, R3, R0 ;  /* 0x0000000318037224 */ /* 0x000fe400078e0200 */
[----:B--2---:R-:W-:-:S02]  /*22340*/  IMAD R0, R4, R20, R19 ;  /* 0x0000001404007224 */ /* 0x004fc400078e0213 */
[----:B---3--:R-:W-:Y:S02]  /*22350*/  IMAD R12, R3, R25, R10 ;  /* 0x00000019030c7224 */ /* 0x008fe400078e020a */
[----:B------:R-:W-:Y:S01]  /*22360*/  IMAD R3, R0, R16, R5 ;  /* 0x0000001000037224 */ /* 0x000fe200078e0205 */
[----:B------:R-:W-:Y:S01]  /*22370*/  PRMT R0, R2, 0x7610, R0 ;  /* 0x0000761002007816 */ /* 0x000fe20000000000 */
[----:B------:R-:W-:-:S03]  /*22380*/  IMAD.MOV.U32 R11, RZ, RZ, R15 ;  /* 0x000000ffff0b7224 */ /* 0x000fc600078e000f */
[----:B------:R-:W-:Y:S02]  /*22390*/  SEL R4, R3, R12, !P4 ;  /* 0x0000000c03047207 */ /* 0x000fe40006000000 */
[----:B------:R-:W-:-:S07]  /*223a0*/  SEL R12, R12, R3, !P4 ;  /* 0x000000030c0c7207 */ /* 0x000fce0006000000 */
.L_x_556:
[----:B------:R-:W-:-:S08]  /*223b0*/  NOP ;  /* 0x0000000000007918 */ /* 0x000fd00000000000 */
[----:B-1----:R-:W0:-:S00]  /*223c0*/  USETMAXREG.DEALLOC.CTAPOOL 0x18 ;  /* 0x00000018000079c8 */ /* 0x002e0000080e0500 */
[----:B------:R-:W-:-:S13]  /*223d0*/  ISETP.NE.AND P0, PT, RZ, UR8, PT ;  /* 0x00000008ff007c0c */ /* 0x000fda000bf05270 */
[----:B------:R-:W-:Y:S05]  /*223e0*/  @P0 EXIT ;  /* 0x000000000000094d */ /* 0x000fea0003800000 */
[----:B0-----:R-:W-:Y:S01]  /*223f0*/  LOP3.LUT P0, RZ, R0, 0xff, RZ, 0xc0, !PT ;  /* 0x000000ff00ff7812 */ /* 0x001fe2000780c0ff */
[----:B------:R-:W-:Y:S02]  /*22400*/  IMAD.MOV.U32 R0, RZ, RZ, 0x1 ;  /* 0x00000001ff007424 */ /* 0x000fe400078e00ff */
[----:B------:R-:W-:-:S10]  /*22410*/  IMAD.MOV.U32 R8, RZ, RZ, RZ ;  /* 0x000000ffff087224 */ /* 0x000fd400078e00ff */
[----:B------:R-:W-:Y:S05]  /*22420*/  @!P0 BRA `(.L_x_559) ;  /* 0x0000000c00508947 */ /* 0x000fea0003800000 */
[----:B------:R-:W0:Y:S01]  /*22430*/  LDC R0, c[0x0][0x28c] ;  /* 0x0000a300ff007b82 */ /* 0x000e220000000800 */
[----:B------:R-:W-:Y:S01]  /*22440*/  ULDC UR5, c[0x0][0x658] ;  /* 0x0001960000057ab9 */ /* 0x000fe20000000800 */
[----:B------:R-:W-:Y:S01]  /*22450*/  UMOV UR7, 0xffffffff ;  /* 0xffffffff00077882 */ /* 0x000fe20000000000 */
[----:B------:R-:W-:Y:S01]  /*22460*/  ULDC UR6, c[0x0][0xc] ;  /* 0x0000030000067ab9 */ /* 0x000fe20000000800 */
[----:B------:R-:W-:Y:S01]  /*22470*/  USHF.L.U32 UR9, UR7, UR5, URZ ;  /* 0x0000000507097299 */ /* 0x000fe2000800063f */
[----:B------:R-:W-:Y:S01]  /*22480*/  BSSY B0, `(.L_x_559) ;  /* 0x00000ce000007945 */ /* 0x000fe20003800000 */
[----:B------:R-:W-:Y:S01]  /*22490*/  UMOV UR8, 0x1 ;  /* 0x0000000100087882 */ /* 0x000fe20000000000 */
[----:B------:R-:W-:Y:S01]  /*224a0*/  ULDC UR7, c[0x0][0x10] ;  /* 0x0000040000077ab9 */ /* 0x000fe20000000800 */
[----:B------:R-:W1:Y:S01]  /*224b0*/  S2UR UR10, SR_CgaCtaId ;  /* 0x00000000000a79c3 */ /* 0x000e620000008800 */
[----:B------:R-:W-:Y:S01]  /*224c0*/  UIMAD.WIDE.U32 UR6, UR6, UR7, URZ ;  /* 0x00000007060672a5 */ /* 0x000fe2000f8e003f */
[----:B------:R-:W-:Y:S01]  /*224d0*/  IMAD.MOV.U32 R10, RZ, RZ, 0x1 ;  /* 0x00000001ff0a7424 */ /* 0x000fe200078e00ff */
[----:B------:R-:W-:Y:S01]  /*224e0*/  USHF.L.U32 UR5, UR8, UR5, URZ ;  /* 0x0000000508057299 */ /* 0x000fe2000800063f */
[----:B------:R-:W-:Y:S01]  /*224f0*/  IMAD.MOV.U32 R8, RZ, RZ, RZ ;  /* 0x000000ffff087224 */ /* 0x000fe200078e00ff */
[----:B------:R-:W-:Y:S01]  /*22500*/  ULDC UR4, c[0x0][0x600] ;  /* 0x0001800000047ab9 */ /* 0x000fe20000000800 */
[----:B------:R-:W-:Y:S01]  /*22510*/  ULDC UR8, c[0x0][0x14] ;  /* 0x0000050000087ab9 */ /* 0x000fe20000000800 */
[----:B------:R-:W-:-:S02]  /*22520*/  ULOP3.LUT UR21, UR13, 0x2, URZ, 0xfc, !UPT ;  /* 0x000000020d157892 */ /* 0x000fc4000f8efc3f */
[----:B------:R-:W-:Y:S02]  /*22530*/  UIMAD.WIDE.U32 UR22, UR6, UR8, URZ ;  /* 0x00000008061672a5 */ /* 0x000fe4000f8e003f */
[----:B------:R-:W-:Y:S02]  /*22540*/  UIMAD UR16, UR7, UR8, URZ ;  /* 0x00000008071072a4 */ /* 0x000fe4000f8e023f */
[----:B------:R-:W-:Y:S02]  /*22550*/  UIADD3 UR4, UR4, -0x1, URZ ;  /* 0xffffffff04047890 */ /* 0x000fe4000fffe03f */
[----:B------:R-:W-:Y:S01]  /*22560*/  ULOP3.LUT UR18, URZ, UR9, URZ, 0x33, !UPT ;  /* 0x000000093f127292 */ /* 0x000fe2000f8e333f */
[----:B0-----:R-:W-:Y:S01]  /*22570*/  VIADD R0, R0, 0x1f ;  /* 0x0000001f00007836 */ /* 0x001fe20000000000 */
[----:B------:R-:W-:Y:S01]  /*22580*/  UIADD3 UR16, UR23, UR16, URZ ;  /* 0x0000001017107290 */ /* 0x000fe2000fffe03f */
[----:B------:R-:W-:-:S03]  /*22590*/  ULDC.64 UR24, c[0x0][0x198] ;  /* 0x0000660000187ab9 */ /* 0x000fc60000000a00 */
[----:B------:R-:W-:Y:S01]  /*225a0*/  SHF.R.S32.HI R3, RZ, 0x1f, R0 ;  /* 0x0000001fff037819 */ /* 0x000fe20000011400 */
[----:B-1----:R-:W-:-:S03]  /*225b0*/  IMAD.U32 R7, RZ, RZ, UR10 ;  /* 0x0000000aff077e24 */ /* 0x002fc6000f8e00ff */
[----:B------:R-:W-:Y:S01]  /*225c0*/  LEA.HI R3, R3, R0, RZ, 0x5 ;  /* 0x0000000003037211 */ /* 0x000fe200078f28ff */
[----:B------:R-:W-:-:S03]  /*225d0*/  IMAD.MOV.U32 R0, RZ, RZ, 0x1 ;  /* 0x00000001ff007424 */ /* 0x000fc600078e00ff */
[----:B------:R-:W-:-:S05]  /*225e0*/  SHF.R.S32.HI R6, RZ, 0x5, R3 ;  /* 0x00000005ff067819 */ /* 0x000fca0000011403 */
[----:B------:R-:W-:-:S07]  /*225f0*/  VIADD R16, R6, 0x1 ;  /* 0x0000000106107836 */ /* 0x000fce0000000000 */
.L_x_570:
[----:B------:R-:W-:-:S03]  /*22600*/  UMOV UR6, 0xffffffff ;  /* 0xffffffff00067882 */ /* 0x000fc60000000000 */
[----:B------:R-:W-:Y:S05]  /*22610*/  BRA.DIV UR6, `(.L_x_560) ;  /* 0x0000000e06ac7947 */ /* 0x000fea000b800000 */
[----:B------:R-:W-:-:S13]  /*22620*/  ELECT P0, URZ, PT ;  /* 0x00000000003f782f */ /* 0x000fda0003800000 */
.L_x_580:
[----:B------:R-:W0:Y:S01]  /*22630*/  LDC R2, c[0x0][0x28c] ;  /* 0x0000a300ff027b82 */ /* 0x000e220000000800 */
[----:B------:R-:W-:Y:S01]  /*22640*/  BSSY B1, `(.L_x_561) ;  /* 0x000003b000017945 */ /* 0x000fe20003800000 */
[----:B0-----:R-:W-:-:S13]  /*22650*/  ISETP.LT.OR P0, PT, R2, 0x1, !P0 ;  /* 0x000000010200780c */ /* 0x001fda0004701670 */
[----:B------:R-:W-:Y:S05]  /*22660*/  @P0 BRA `(.L_x_562) ;  /* 0x0000000000e00947 */ /* 0x000fea0003800000 */
[----:B------:R-:W-:Y:S02]  /*22670*/  IMAD R2, R12, 0x2, R7 ;  /* 0x000000020c027824 */ /* 0x000fe400078e0207 */
[----:B------:R-:W-:Y:S02]  /*22680*/  IMAD.SHL.U32 R4, R4, 0x100, RZ ;  /* 0x0000010004047824 */ /* 0x000fe400078e00ff */
[----:B------:R-:W-:Y:S02]  /*22690*/  IMAD.SHL.U32 R2, R2, 0x80, RZ ;  /* 0x0000008002027824 */ /* 0x000fe400078e00ff */
[----:B------:R-:W-:Y:S02]  /*226a0*/  IMAD.MOV.U32 R14, RZ, RZ, RZ ;  /* 0x000000ffff0e7224 */ /* 0x000fe400078e00ff */
[----:B------:R-:W-:Y:S02]  /*226b0*/  IMAD.MOV.U32 R3, RZ, RZ, R16 ;  /* 0x000000ffff037224 */ /* 0x000fe400078e0010 */
[----:B------:R-:W-:-:S02]  /*226c0*/  IMAD.MOV.U32 R5, RZ, RZ, R0 ;  /* 0x000000ffff057224 */ /* 0x000fc400078e0000 */
[----:B------:R-:W-:-:S07]  /*226d0*/  IMAD.MOV.U32 R9, RZ, RZ, R8 ;  /* 0x000000ffff097224 */ /* 0x000fce00078e0008 */
.L_x_565:
[----:B------:R-:W0:Y:S01]  /*226e0*/  S2UR UR6, SR_CgaCtaId ;  /* 0x00000000000679c3 */ /* 0x000e220000008800 */
[----:B------:R-:W-:Y:S02]  /*226f0*/  MOV R12, 0x400 ;  /* 0x00000400000c7802 */ /* 0x000fe40000000f00 */
[----:B------:R-:W-:Y:S01]  /*22700*/  SHF.L.U32 R13, R5, 0x1f, RZ ;  /* 0x0000001f050d7819 */ /* 0x000fe200000006ff */
[----:B0-----:R-:W-:-:S05]  /*22710*/  IMAD.U32 R7, RZ, RZ, UR6 ;  /* 0x00000006ff077e24 */ /* 0x001fca000f8e00ff */
[----:B------:R-:W-:-:S05]  /*22720*/  LEA R12, R7, R12, 0x18 ;  /* 0x0000000c070c7211 */ /* 0x000fca00078ec0ff */
[----:B------:R-:W-:-:S04]  /*22730*/  IMAD R18, R9, 0x8, R12 ;  /* 0x0000000809127824 */ /* 0x000fc800078e020c */
[----:B------:R-:W0:Y:S02]  /*22740*/  SYNCS.PHASECHK.TRANS64.TRYWAIT P0, [R18+URZ+0x18], R13 ;  /* 0x0000180d120075a7 */ /* 0x000e24000800017f */
[----:B0-----:R-:W-:Y:S05]  /*22750*/  @!P0 BRA `(.L_x_563) ;  /* 0x0000000c007c8947 */ /* 0x001fea0003800000 */
.L_x_581:
[----:B------:R-:W1:Y:S01]  /*22760*/  S2R R15, SR_TID.X ;  /* 0x00000000000f7919 */ /* 0x000e620000002100 */
[----:B------:R-:W-:-:S04]  /*22770*/  UPRMT UR6, UR21, 0x9910, URZ ;  /* 0x0000991015067896 */ /* 0x000fc8000800003f */
[----:B------:R-:W-:Y:S01]  /*22780*/  UISETP.NE.AND UP0, UPT, UR6, 0x2, UPT ;  /* 0x000000020600788c */ /* 0x000fe2000bf05270 */
[----:B-1----:R-:W-:-:S13]  /*22790*/  LOP3.LUT P0, RZ, R15, 0x7f, RZ, 0xc0, !PT ;  /* 0x0000007f0fff7812 */ /* 0x002fda000780c0ff */
[----:B0-----:R-:W0:Y:S02]  /*227a0*/  @!P0 LDC R13, c[0x0][0x500] ;  /* 0x00014000ff0d8b82 */ /* 0x001e240000000800 */
[----:B0-----:R0:W-:Y:S01]  /*227b0*/  @!P0 SYNCS.ARRIVE.TRANS64 RZ, [R18+URZ], R13 ;  /* 0x0000000d12ff89a7 */ /* 0x0011e2000800003f */
[----:B------:R-:W-:-:S13]  /*227c0*/  PLOP3.LUT P0, PT, PT, PT, UP0, 0x80, 0x0 ;  /* 0x000000000000781c */ /* 0x000fda0003f0f008 */
[----:B0-----:R-:W-:Y:S05]  /*227d0*/  @P0 BRA `(.L_x_564) ;  /* 0x0000000000040947 */ /* 0x001fea0003800000 */
[----:B------:R-:W-:Y:S01]  /*227e0*/  BPT.TRAP 0x1 ;  /* 0x000000040000795c */ /* 0x000fe20000300000 */
.L_x_564:
[----:B------:R-:W-:Y:S01]  /*227f0*/  IMAD.SHL.U32 R13, R9, 0x2000, RZ ;  /* 0x00002000090d7824 */ /* 0x000fe200078e00ff */
[----:B------:R-:W-:Y:S01]  /*22800*/  R2UR UR8, R12 ;  /* 0x000000000c0872ca */ /* 0x000fe200000e0000 */
[----:B------:R-:W-:Y:S01]  /*22810*/  VIADD R3, R3, 0xffffffff ;  /* 0xffffffff03037836 */ /* 0x000fe20000000000 */
[----:B------:R-:W-:Y:S01]  /*22820*/  R2UR UR9, R18 ;  /* 0x00000000120972ca */ /* 0x000fe200000e0000 */
[--C-:B------:R-:W-:Y:S01]  /*22830*/  IMAD R15, R7, 0x1000, R13.reuse ;  /* 0x00001000070f7824 */ /* 0x100fe200078e020d */
[----:B------:R-:W-:Y:S01]  /*22840*/  IADD3 R12, R12, 0x6100, R13 ;  /* 0x000061000c0c7810 */ /* 0x000fe20007ffe00d */
[----:B------:R-:W-:Y:S01]  /*22850*/  UIADD3 UR6, UP0, UR24, 0xf0, URZ ;  /* 0x000000f018067890 */ /* 0x000fe2000ff1e03f */
[----:B------:R-:W-:Y:S01]  /*22860*/  R2UR UR11, R2 ;  /* 0x00000000020b72ca */ /* 0x000fe200000e0000 */
[----:B------:R-:W-:Y:S01]  /*22870*/  UIADD3 UR26, UP1, UR24, 0x1f0, URZ ;  /* 0x000001f0181a7890 */ /* 0x000fe2000ff3e03f */
[----:B------:R-:W-:Y:S01]  /*22880*/  R2UR UR7, R15 ;  /* 0x000000000f0772ca */ /* 0x000fe200000e0000 */
[----:B------:R-:W-:Y:S01]  /*22890*/  VIADD R9, R9, 0x1 ;  /* 0x0000000109097836 */ /* 0x000fe20000000000 */
[----:B------:R-:W-:Y:S01]  /*228a0*/  R2UR UR10, R14 ;  /* 0x000000000e0a72ca */ /* 0x000fe200000e0000 */
[----:B------:R-:W-:Y:S01]  /*228b0*/  UIADD3.X UR27, URZ, UR25, URZ, UP1, !UPT ;  /* 0x000000193f1b7290 */ /* 0x000fe20008ffe43f */
[----:B------:R-:W-:Y:S01]  /*228c0*/  R2UR UR12, R11 ;  /* 0x000000000b0c72ca */ /* 0x000fe200000e0000 */
[----:B------:R-:W-:Y:S01]  /*228d0*/  UMOV UR20, 0x30000 ;  /* 0x0003000000147882 */ /* 0x000fe20000000000 */
[----:B------:R-:W-:Y:S01]  /*228e0*/  R2UR UR17, R12 ;  /* 0x000000000c1172ca */ /* 0x000fe200000e0000 */
[----:B------:R-:W-:Y:S01]  /*228f0*/  UMOV UR14, 0x0 ;  /* 0x00000000000e7882 */ /* 0x000fe20000000000 */
[----:B------:R-:W-:Y:S01]  /*22900*/  R2UR UR19, R4 ;  /* 0x00000000041372ca */ /* 0x000fe200000e0000 */
[----:B------:R-:W-:Y:S01]  /*22910*/  UMOV UR15, 0x10000000 ;  /* 0x10000000000f7882 */ /* 0x000fe20000000000 */
[----:B------:R-:W-:Y:S01]  /*22920*/  ISETP.GT.AND P1, PT, R3, 0x1, PT ;  /* 0x000000010300780c */ /* 0x000fe20003f24270 */
[----:B------:R-:W-:Y:S01]  /*22930*/  VIADD R14, R14, 0x20 ;  /* 0x000000200e0e7836 */ /* 0x000fe20000000000 */
[----:B------:R-:W-:Y:S01]  /*22940*/  ISETP.NE.AND P0, PT, R9, 0x3, PT ;  /* 0x000000030900780c */ /* 0x000fe20003f05270 */
[----:B------:R-:W-:-:S02]  /*22950*/  UIADD3 UR8, UR8, 0x100, UR7 ;  /* 0x0000010008087890 */ /* 0x000fc4000fffe007 */
[----:B------:R-:W-:Y:S01]  /*22960*/  UIADD3.X UR7, URZ, UR25, URZ, UP0, !UPT ;  /* 0x000000193f077290 */ /* 0x000fe200087fe43f */
[----:B------:R-:W-:Y:S02]  /*22970*/  SEL R12, RZ, 0x1, P0 ;  /* 0x00000001ff0c7807 */ /* 0x000fe40000000000 */
[----:B------:R-:W-:Y:S02]  /*22980*/  SEL R9, R9, RZ, P0 ;  /* 0x000000ff09097207 */ /* 0x000fe40000000000 */
[----:B------:R-:W-:-:S04]  /*22990*/  LOP3.LUT R5, R5, R12, RZ, 0x3c, !PT ;  /* 0x0000000c05057212 */ /* 0x000fc800078e3cff */
[----:B------:R0:W-:Y:S02]  /*229a0*/  UTMALDG.3D.MULTICAST [UR8], [UR6], UR20, desc[UR14] ;  /* 0x00000e08060073b4 */ /* 0x0001e40008011814 */
[----:B0-----:R-:W-:Y:S01]  /*229b0*/  UMOV UR8, UR17 ;  /* 0x0000001100087c82 */ /* 0x001fe20008000000 */
[----:B------:R-:W-:Y:S02]  /*229c0*/  UMOV UR11, UR19 ;  /* 0x00000013000b7c82 */ /* 0x000fe40008000000 */
[----:B------:R0:W-:Y:S02]  /*229d0*/  UTMALDG.3D [UR8], [UR26], desc[UR14] ;  /* 0x00000e081a0075b4 */ /* 0x0001e40008011000 */
[----:B0-----:R-:W-:Y:S05]  /*229e0*/  @P1 BRA `(.L_x_565) ;  /* 0xfffffffc003c1947 */ /* 0x001fea000383ffff */
.L_x_562:
[----:B------:R-:W-:Y:S05]  /*229f0*/  BSYNC B1 ;  /* 0x0000000000017941 */ /* 0x000fea0003800000 */
.L_x_561:
[----:B------:R-:W2:Y:S01]  /*22a00*/  LDL.LU R17, [R1+0x45c] ;  /* 0x00045c0001117983 */ /* 0x000ea20000300800 */
[----:B------:R-:W-:Y:S01]  /*22a10*/  LOP3.LUT P0, RZ, R10, 0xff, RZ, 0xc0, !PT ;  /* 0x000000ff0aff7812 */ /* 0x000fe2000780c0ff */
[C---:B------:R-:W-:Y:S01]  /*22a20*/  IMAD.IADD R8, R6.reuse, 0x1, R8 ;  /* 0x0000000106087824 */ /* 0x040fe200078e0208 */
[----:B------:R-:W-:Y:S01]  /*22a30*/  ULDC.64 UR6, c[0x0][0x650] ;  /* 0x0001940000067ab9 */ /* 0x000fe20000000a00 */
[----:B------:R-:W3:Y:S01]  /*22a40*/  LDL.LU R15, [R1+0x460] ;  /* 0x00046000010f7983 */ /* 0x000ee20000300800 */
[----:B------:R-:W-:Y:S01]  /*22a50*/  ISETP.GE.U32.AND P1, PT, R6, 0x3, PT ;  /* 0x000000030600780c */ /* 0x000fe20003f26070 */
[----:B------:R-:W-:Y:S01]  /*22a60*/  BSSY B1, `(.L_x_566) ;  /* 0x000006d000017945 */ /* 0x000fe20003800000 */
[----:B------:R-:W-:Y:S01]  /*22a70*/  IMAD.MOV.U32 R12, RZ, RZ, -0x1 ;  /* 0xffffffffff0c7424 */ /* 0x000fe200078e00ff */
[----:B------:R-:W-:Y:S01]  /*22a80*/  PRMT R10, RZ, 0x7610, R10 ;  /* 0x00007610ff0a7816 */ /* 0x000fe2000000000a */
[----:B------:R-:W-:Y:S02]  /*22a90*/  IMAD.MOV.U32 R4, RZ, RZ, -0x1 ;  /* 0xffffffffff047424 */ /* 0x000fe400078e00ff */
[----:B------:R-:W-:-:S03]  /*22aa0*/  IMAD.MOV.U32 R11, RZ, RZ, -0x1 ;  /* 0xffffffffff0b7424 */ /* 0x000fc600078e00ff */
[----:B------:R-:W0:Y:S01]  /*22ab0*/  @P0 S2R R7, SR_CgaCtaId ;  /* 0x0000000000070919 */ /* 0x000e220000008800 */
[----:B------:R-:W-:-:S04]  /*22ac0*/  @P0 MOV R2, 0x400 ;  /* 0x0000040000020802 */ /* 0x000fc80000000f00 */
[----:B0-----:R-:W-:-:S04]  /*22ad0*/  @P0 LEA R2, R7, R2, 0x18 ;  /* 0x0000000207020211 */ /* 0x001fc800078ec0ff */
[----:B------:R0:W-:Y:S01]  /*22ae0*/  @P0 SYNCS.ARRIVE.TRANS64.A1T0 RZ, [R2+URZ+0x48], RZ ;  /* 0x000048ff02ff09a7 */ /* 0x0001e2000810003f */
[----:B------:R-:W-:-:S04]  /*22af0*/  ISETP.GT.U32.AND P0, PT, R8, 0x2, PT ;  /* 0x000000020800780c */ /* 0x000fc80003f04070 */
[----:B------:R-:W-:Y:S01]  /*22b00*/  ISETP.LT.U32.AND P0, PT, R6, 0x3, P0 ;  /* 0x000000030600780c */ /* 0x000fe20000701070 */
[----:B0-----:R-:W-:-:S05]  /*22b10*/  IMAD.WIDE.U32 R2, R8, -0x55555555, RZ ;  /* 0xaaaaaaab08027825 */ /* 0x001fca00078e00ff */
[----:B------:R-:W-:Y:S02]  /*22b20*/  SHF.R.U32.HI R5, RZ, 0x1, R3 ;  /* 0x00000001ff057819 */ /* 0x000fe40000011603 */
[----:B------:R-:W-:Y:S02]  /*22b30*/  SEL R3, RZ, 0x1, !P0 ;  /* 0x00000001ff037807 */ /* 0x000fe40004000000 */
[----:B------:R-:W-:Y:S01]  /*22b40*/  PRMT R2, RZ, 0x7610, R2 ;  /* 0x00007610ff027816 */ /* 0x000fe20000000002 */
[----:B------:R-:W-:Y:S01]  /*22b50*/  IMAD R8, R5, -0x3, R8 ;  /* 0xfffffffd05087824 */ /* 0x000fe200078e0208 */
[----:B------:R-:W-:-:S04]  /*22b60*/  LOP3.LUT R0, R0, R3, RZ, 0x3c, !PT ;  /* 0x0000000300007212 */ /* 0x000fc800078e3cff */
[----:B------:R-:W-:Y:S02]  /*22b70*/  @P1 LOP3.LUT R0, R0, 0x1, R5, 0x78, !PT ;  /* 0x0000000100001812 */ /* 0x000fe400078e7805 */
[----:B---3--:R-:W-:-:S04]  /*22b80*/  IADD3 R15, P0, R15, UR22, RZ ;  /* 0x000000160f0f7c10 */ /* 0x008fc8000ff1e0ff */
[----:B--2---:R-:W-:Y:S01]  /*22b90*/  IADD3.X R17, R17, UR16, RZ, P0, !PT ;  /* 0x0000001011117c10 */ /* 0x004fe200087fe4ff */
[----:B------:R0:W-:Y:S01]  /*22ba0*/  STL [R1+0x460], R15 ;  /* 0x0004600f01007387 */ /* 0x0001e20000100800 */
[----:B------:R-:W-:-:S03]  /*22bb0*/  ISETP.GE.U32.AND P0, PT, R15, UR6, PT ;  /* 0x000000060f007c0c */ /* 0x000fc6000bf06070 */
[----:B------:R0:W-:Y:S01]  /*22bc0*/  STL [R1+0x45c], R17 ;  /* 0x00045c1101007387 */ /* 0x0001e20000100800 */
[----:B------:R-:W-:-:S13]  /*22bd0*/  ISETP.GE.U32.AND.EX P0, PT, R17, UR7, PT, P0 ;  /* 0x0000000711007c0c */ /* 0x000fda000bf06100 */
[----:B0-----:R-:W-:Y:S05]  /*22be0*/  @P0 BRA `(.L_x_567) ;  /* 0x0000000400500947 */ /* 0x001fea0003800000 */
[----:B------:R-:W0:Y:S01]  /*22bf0*/  S2R R9, SR_CTAID.X ;  /* 0x0000000000097919 */ /* 0x000e220000002500 */
[----:B------:R-:W-:Y:S01]  /*22c00*/  ULDC UR6, c[0x0][0x150] ;  /* 0x0000540000067ab9 */ /* 0x000fe20000000800 */
[----:B------:R-:W1:Y:S01]  /*22c10*/  LDC R4, c[0x0][0x144] ;  /* 0x00005100ff047b82 */ /* 0x000e620000000800 */
[----:B------:R-:W-:Y:S01]  /*22c20*/  ULDC UR9, c[0x0][0x630] ;  /* 0x00018c0000097ab9 */ /* 0x000fe20000000800 */
[----:B------:R-:W2:Y:S06]  /*22c30*/  S2R R2, SR_CTAID.Y ;  /* 0x0000000000027919 */ /* 0x000eac0000002600 */
[----:B------:R-:W3:Y:S01]  /*22c40*/  LDC R13, c[0x0][0x148] ;  /* 0x00005200ff0d7b82 */ /* 0x000ee20000000800 */
[----:B0-----:R-:W-:-:S02]  /*22c50*/  I2FP.F32.U32 R3, R9 ;  /* 0x0000000900037245 */ /* 0x001fc40000201000 */
[----:B--2---:R-:W-:-:S03]  /*22c60*/  I2FP.F32.U32 R5, R2 ;  /* 0x0000000200057245 */ /* 0x004fc60000201000 */
[----:B------:R-:W-:Y:S01]  /*22c70*/  FMUL R3, R3, UR6 ;  /* 0x0000000603037c20 */ /* 0x000fe20008400000 */
[----:B------:R-:W-:Y:S02]  /*22c80*/  ULDC UR6, c[0x0][0x154] ;  /* 0x0000550000067ab9 */ /* 0x000fe40000000800 */
[----:B------:R-:W-:Y:S01]  /*22c90*/  FMUL R11, R5, UR6 ;  /* 0x00000006050b7c20 */ /* 0x000fe20008400000 */
[----:B------:R-:W-:Y:S02]  /*22ca0*/  ULDC.64 UR6, c[0x0][0x628] ;  /* 0x00018a0000067ab9 */ /* 0x000fe40000000a00 */
[----:B------:R-:W0:Y:S01]  /*22cb0*/  F2I.U32.TRUNC.NTZ R3, R3 ;  /* 0x0000000300037305 */ /* 0x000e22000020f000 */
[----:B------:R-:W-:-:S04]  /*22cc0*/  ISETP.NE.U32.AND P0, PT, RZ, UR6, PT ;  /* 0x00000006ff007c0c */ /* 0x000fc8000bf05070 */
[----:B------:R-:W-:-:S03]  /*22cd0*/  ISETP.NE.AND.EX P0, PT, RZ, UR7, PT, P0 ;  /* 0x00000007ff007c0c */ /* 0x000fc6000bf05300 */
[----:B------:R-:W2:Y:S01]  /*22ce0*/  F2I.U32.TRUNC.NTZ R11, R11 ;  /* 0x0000000b000b7305 */ /* 0x000ea2000020f000 */
[----:B0-----:R-:W-:Y:S02]  /*22cf0*/  IMAD.MOV R5, RZ, RZ, -R3 ;  /* 0x000000ffff057224 */ /* 0x001fe400078e0a03 */
[----:B------:R-:W-:Y:S02]  /*22d00*/  IMAD.MOV.U32 R3, RZ, RZ, R17 ;  /* 0x000000ffff037224 */ /* 0x000fe400078e0011 */
[----:B-1----:R-:W-:Y:S02]  /*22d10*/  IMAD R9, R4, R5, R9 ;  /* 0x0000000504097224 */ /* 0x002fe400078e0209 */
[----:B--2---:R-:W-:-:S04]  /*22d20*/  IMAD.MOV R4, RZ, RZ, -R11 ;  /* 0x000000ffff047224 */ /* 0x004fc800078e0a0b */
[----:B---3--:R-:W-:Y:S02]  /*22d30*/  @P4 IMAD R9, R13, R4, R2 ;  /* 0x000000040d094224 */ /* 0x008fe400078e0202 */
[----:B------:R-:W-:Y:S01]  /*22d40*/  IMAD.MOV.U32 R2, RZ, RZ, R15 ;  /* 0x000000ffff027224 */ /* 0x000fe200078e000f */
[----:B------:R-:W-:Y:S06]  /*22d50*/  @!P0 BRA `(.L_x_568) ;  /* 0x0000000000288947 */ /* 0x000fec0003800000 */
[----:B------:R-:W-:Y:S02]  /*22d60*/  ULDC UR8, c[0x0][0x634] ;  /* 0x00018d0000087ab9 */ /* 0x000fe40000000800 */
[----:B------:R-:W-:-:S05]  /*22d70*/  IADD3 R3, P0, R15, UR8, RZ ;  /* 0x000000080f037c10 */ /* 0x000fca000ff1e0ff */
[----:B------:R-:W-:-:S04]  /*22d80*/  IMAD.X R11, RZ, RZ, R17, P0 ;  /* 0x000000ffff0b7224 */ /* 0x000fc800000e0611 */
[----:B------:R-:W-:-:S04]  /*22d90*/  IMAD.WIDE.U32 R4, R11, UR6, RZ ;  /* 0x000000060b047c25 */ /* 0x000fc8000f8e00ff */
[----:B------:R-:W-:-:S04]  /*22da0*/  IMAD.WIDE.U32 R4, P0, R3, UR7, R4 ;  /* 0x0000000703047c25 */ /* 0x000fc8000f800004 */
[----:B------:R-:W-:-:S04]  /*22db0*/  IMAD.WIDE.U32 R2, R3, UR6, RZ ;  /* 0x0000000603027c25 */ /* 0x000fc8000f8e00ff */
[----:B------:R-:W-:Y:S01]  /*22dc0*/  IMAD.MOV.U32 R2, RZ, RZ, R5 ;  /* 0x000000ffff027224 */ /* 0x000fe200078e0005 */
[----:B------:R-:W-:Y:S01]  /*22dd0*/  IADD3 RZ, P1, R3, R4, RZ ;  /* 0x0000000403ff7210 */ /* 0x000fe20007f3e0ff */
[----:B------:R-:W-:-:S04]  /*22de0*/  IMAD.X R3, RZ, RZ, RZ, P0 ;  /* 0x000000ffff037224 */ /* 0x000fc800000e06ff */
[----:B------:R-:W-:-:S08]  /*22df0*/  IMAD.WIDE.U32.X R2, R11, UR7, R2, P1 ;  /* 0x000000070b027c25 */ /* 0x000fd000088e0402 */
.L_x_568:
[--C-:B------:R-:W-:Y:S01]  /*22e00*/  SHF.R.U64 R11, R2, UR9, R3.reuse ;  /* 0x00000009020b7c19 */ /* 0x100fe20008001203 */
[----:B------:R-:W-:Y:S01]  /*22e10*/  ULDC.64 UR6, c[0x0][0x620] ;  /* 0x0001880000067ab9 */ /* 0x000fe20000000a00 */
[----:B------:R-:W-:Y:S01]  /*22e20*/  SHF.R.U32.HI R2, RZ, UR9, R3 ;  /* 0x00000009ff027c19 */ /* 0x000fe20008011603 */
[----:B------:R-:W-:Y:S01]  /*22e30*/  IMAD.MOV.U32 R3, RZ, RZ, R17 ;  /* 0x000000ffff037224 */ /* 0x000fe200078e0011 */
[----:B------:R-:W-:Y:S01]  /*22e40*/  IADD3 R13, P0, RZ, -R11, RZ ;  /* 0x8000000bff0d7210 */ /* 0x000fe20007f1e0ff */
[----:B------:R-:W-:-:S04]  /*22e50*/  ULDC.64 UR8, c[0x0][0x640] ;  /* 0x0001900000087ab9 */ /* 0x000fc80000000a00 */
[----:B------:R-:W-:Y:S01]  /*22e60*/  IMAD.X R2, RZ, RZ, ~R2, P0 ;  /* 0x000000ffff027224 */ /* 0x000fe200000e0e02 */
[----:B------:R-:W-:-:S03]  /*22e70*/  ISETP.NE.U32.AND P0, PT, RZ, UR8, PT ;  /* 0x00000008ff007c0c */ /* 0x000fc6000bf05070 */
[----:B------:R-:W-:Y:S01]  /*22e80*/  IMAD R2, R2, UR6, RZ ;  /* 0x0000000602027c24 */ /* 0x000fe2000f8e02ff */
[----:B------:R-:W-:-:S03]  /*22e90*/  ISETP.NE.AND.EX P0, PT, RZ, UR9, PT, P0 ;  /* 0x00000009ff007c0c */ /* 0x000fc6000bf05300 */
[----:B------:R-:W-:Y:S02]  /*22ea0*/  IMAD R5, R13, UR7, R2 ;  /* 0x000000070d057c24 */ /* 0x000fe4000f8e0202 */
[----:B------:R-:W-:-:S04]  /*22eb0*/  IMAD.MOV.U32 R2, RZ, RZ, R15 ;  /* 0x000000ffff027224 */ /* 0x000fc800078e000f */
[----:B------:R-:W-:Y:S01]  /*22ec0*/  IMAD.WIDE.U32 R2, R13, UR6, R2 ;  /* 0x000000060d027c25 */ /* 0x000fe2000f8e0002 */
[----:B------:R-:W-:-:S03]  /*22ed0*/  ULDC UR6, c[0x0][0x618] ;  /* 0x0001860000067ab9 */ /* 0x000fc60000000800 */
[----:B------:R-:W-:-:S05]  /*22ee0*/  IMAD.IADD R3, R3, 0x1, R5 ;  /* 0x0000000103037824 */ /* 0x000fca00078e0205 */
[--C-:B------:R-:W-:Y:S02]  /*22ef0*/  SHF.R.U64 R12, R2, UR6, R3.reuse ;  /* 0x00000006020c7c19 */ /* 0x100fe40008001203 */
[----:B------:R-:W-:Y:S01]  /*22f00*/  SHF.R.U32.HI R3, RZ, UR6, R3 ;  /* 0x00000006ff037c19 */ /* 0x000fe20008011603 */
[----:B------:R-:W-:-:S03]  /*22f10*/  ULDC UR6, c[0x0][0x608] ;  /* 0x0001820000067ab9 */ /* 0x000fc60000000800 */
[--C-:B------:R-:W-:Y:S02]  /*22f20*/  SHF.R.U64 R13, R12, UR6, R3.reuse ;  /* 0x000000060c0d7c19 */ /* 0x100fe40008001203 */
[----:B------:R-:W-:Y:S01]  /*22f30*/  SHF.R.U32.HI R2, RZ, UR6, R3 ;  /* 0x00000006ff027c19 */ /* 0x000fe20008011603 */
[----:B------:R-:W-:-:S03]  /*22f40*/  ULDC UR6, c[0x0][0x658] ;  /* 0x0001960000067ab9 */ /* 0x000fc60000000800 */
[--C-:B------:R-:W-:Y:S02]  /*22f50*/  SHF.R.U64 R14, R13, UR6, R2.reuse ;  /* 0x000000060d0e7c19 */ /* 0x100fe40008001202 */
[----:B------:R-:W-:-:S03]  /*22f60*/  SHF.R.U32.HI R15, RZ, UR6, R2 ;  /* 0x00000006ff0f7c19 */ /* 0x000fc60008011602 */
[----:B------:R-:W-:Y:S02]  /*22f70*/  IMAD.MOV.U32 R2, RZ, RZ, R14 ;  /* 0x000000ffff027224 */ /* 0x000fe400078e000e */
        /* <DEDUP_REMOVED lines=12> */
.L_x_569:
[----:B------:R-:W-:Y:S01]  /*23040*/  ULDC UR6, c[0x0][0x648] ;  /* 0x0001920000067ab9 */ /* 0x000fe20000000800 */
[----:B------:R-:W-:Y:S02]  /*23050*/  LOP3.LUT R13, R13, UR18, RZ, 0xc0, !PT ;  /* 0x000000120d0d7c12 */ /* 0x000fe4000f8ec0ff */
[----:B------:R-:W-:Y:S01]  /*23060*/  SHF.R.U64 R2, R2, UR6, R3 ;  /* 0x0000000602027c19 */ /* 0x000fe20008001203 */
[----:B------:R-:W-:-:S04]  /*23070*/  ULDC UR6, c[0x0][0x638] ;  /* 0x00018e0000067ab9 */ /* 0x000fc80000000800 */
[----:B------:R-:W-:Y:S02]  /*23080*/  IMAD.MOV R3, RZ, RZ, -R2 ;  /* 0x000000ffff037224 */ /* 0x000fe400078e0a02 */
[----:B------:R-:W-:Y:S02]  /*23090*/  IMAD R4, R2, UR5, R13 ;  /* 0x0000000502047c24 */ /* 0x000fe4000f8e020d */
[----:B------:R-:W-:Y:S01]  /*230a0*/  IMAD R14, R3, UR6, R14 ;  /* 0x00000006030e7c24 */ /* 0x000fe2000f8e020e */
[----:B------:R-:W-:Y:S01]  /*230b0*/  ULDC UR6, c[0x0][0x610] ;  /* 0x0001840000067ab9 */ /* 0x000fe20000000800 */
[----:B------:R-:W-:Y:S01]  /*230c0*/  LOP3.LUT R3, R12, UR4, RZ, 0xc0, !PT ;  /* 0x000000040c037c12 */ /* 0x000fe2000f8ec0ff */
[----:B------:R-:W-:Y:S01]  /*230d0*/  IMAD R9, R4, UR6, R9 ;  /* 0x0000000604097c24 */ /* 0x000fe2000f8e0209 */
[----:B------:R-:W-:Y:S01]  /*230e0*/  ULDC UR6, c[0x0][0x600] ;  /* 0x0001800000067ab9 */ /* 0x000fe20000000800 */
[----:B------:R-:W-:Y:S02]  /*230f0*/  IMAD.MOV.U32 R2, RZ, RZ, 0x1 ;  /* 0x00000001ff027424 */ /* 0x000fe400078e00ff */
[----:B------:R-:W-:-:S05]  /*23100*/  IMAD R14, R14, UR6, R3 ;  /* 0x000000060e0e7c24 */ /* 0x000fca000f8e0203 */
[----:B------:R-:W-:Y:S02]  /*23110*/  SEL R4, R14, R9, !P4 ;  /* 0x000000090e047207 */ /* 0x000fe40006000000 */
[----:B------:R-:W-:-:S07]  /*23120*/  SEL R12, R9, R14, !P4 ;  /* 0x0000000e090c7207 */ /* 0x000fce0006000000 */
.L_x_567:
[----:B------:R-:W-:Y:S05]  /*23130*/  BSYNC B1 ;  /* 0x0000000000017941 */ /* 0x000fea0003800000 */
.L_x_566:
[----:B------:R-:W-:-:S13]  /*23140*/  LOP3.LUT P0, RZ, R2, 0xff, RZ, 0xc0, !PT ;  /* 0x000000ff02ff7812 */ /* 0x000fda000780c0ff */
[----:B------:R-:W-:Y:S05]  /*23150*/  @P0 BRA `(.L_x_570) ;  /* 0xfffffff400280947 */ /* 0x000fea000383ffff */
[----:B------:R-:W-:Y:S05]  /*23160*/  BSYNC B0 ;  /* 0x0000000000007941 */ /* 0x000fea0003800000 */
.L_x_559:
[----:B------:R-:W-:-:S03]  /*23170*/  UMOV UR6, 0xffffffff ;  /* 0xffffffff00067882 */ /* 0x000fc60000000000 */
[----:B------:R-:W-:Y:S05]  /*23180*/  BRA.DIV UR6, `(.L_x_571) ;  /* 0x0000000606047947 */ /* 0x000fea000b800000 */
[----:B------:R-:W-:-:S13]  /*23190*/  ELECT P0, URZ, PT ;  /* 0x00000000003f782f */ /* 0x000fda0003800000 */
.L_x_584:
[----:B------:R-:W-:Y:S04]  /*231a0*/  BSSY B0, `(.L_x_572) ;  /* 0x0000023000007945 */ /* 0x000fe80003800000 */
[----:B------:R-:W-:Y:S05]  /*231b0*/  @!P0 BRA `(.L_x_573) ;  /* 0x0000000000848947 */ /* 0x000fea0003800000 */
[----:B------:R-:W-:-:S04]  /*231c0*/  ULOP3.LUT UR6, UR13, 0x2, URZ, 0xfc, !UPT ;  /* 0x000000020d067892 */ /* 0x000fc8000f8efc3f */
[----:B------:R-:W-:-:S06]  /*231d0*/  UISETP.NE.AND UP0, UPT, UR6, 0x3, UPT ;  /* 0x000000030600788c */ /* 0x000fcc000bf05270 */
[----:B------:R-:W-:-:S13]  /*231e0*/  PLOP3.LUT P0, PT, PT, PT, UP0, 0x80, 0x0 ;  /* 0x000000000000781c */ /* 0x000fda0003f0f008 */
[----:B------:R-:W-:Y:S05]  /*231f0*/  @!P0 BRA `(.L_x_574) ;  /* 0x0000000000048947 */ /* 0x000fea0003800000 */
[----:B------:R-:W-:Y:S01]  /*23200*/  BPT.TRAP 0x1 ;  /* 0x000000040000795c */ /* 0x000fe20000300000 */
.L_x_574:
[----:B------:R-:W0:Y:S01]  /*23210*/  S2R R3, SR_CgaCtaId ;  /* 0x0000000000037919 */ /* 0x000e220000008800 */
[----:B------:R-:W-:-:S04]  /*23220*/  MOV R2, 0x400 ;  /* 0x0000040000027802 */ /* 0x000fc80000000f00 */
[----:B0-----:R-:W-:Y:S02]  /*23230*/  LEA R3, R3, R2, 0x18 ;  /* 0x0000000203037211 */ /* 0x001fe400078ec0ff */
[----:B------:R-:W-:-:S03]  /*23240*/  SHF.L.U32 R2, R0, 0x1f, RZ ;  /* 0x0000001f00027819 */ /* 0x000fc600000006ff */
[----:B------:R-:W-:-:S04]  /*23250*/  VIADD R3, R3, 0x18 ;  /* 0x0000001803037836 */ /* 0x000fc80000000000 */
[----:B------:R-:W-:-:S04]  /*23260*/  IMAD R5, R8, 0x8, R3 ;  /* 0x0000000808057824 */ /* 0x000fc800078e0203 */
[----:B------:R-:W0:Y:S02]  /*23270*/  SYNCS.PHASECHK.TRANS64.TRYWAIT P0, [R5+URZ], R2 ;  /* 0x00000002050075a7 */ /* 0x000e24000800017f */
[----:B0-----:R-:W-:Y:S05]  /*23280*/  @!P0 BRA `(.L_x_575) ;  /* 0x0000000000e48947 */ /* 0x001fea0003800000 */
.L_x_585:
[----:B------:R-:W-:-:S05]  /*23290*/  VIADD R8, R8, 0x1 ;  /* 0x0000000108087836 */ /* 0x000fca0000000000 */
[----:B------:R-:W-:-:S04]  /*232a0*/  ISETP.NE.AND P0, PT, R8, 0x3, PT ;  /* 0x000000030800780c */ /* 0x000fc80003f05270 */
[----:B0-----:R-:W-:Y:S02]  /*232b0*/  SEL R5, RZ, 0x1, P0 ;  /* 0x00000001ff057807 */ /* 0x001fe40000000000 */
[----:B------:R-:W-:Y:S02]  /*232c0*/  SEL R8, R8, RZ, P0 ;  /* 0x000000ff08087207 */ /* 0x000fe40000000000 */
[----:B------:R-:W-:-:S03]  /*232d0*/  LOP3.LUT R5, R0, R5, RZ, 0x3c, !PT ;  /* 0x0000000500057212 */ /* 0x000fc600078e3cff */
[----:B------:R-:W-:Y:S01]  /*232e0*/  IMAD R7, R8, 0x8, R3 ;  /* 0x0000000808077824 */ /* 0x000fe200078e0203 */
[----:B------:R-:W-:-:S04]  /*232f0*/  SHF.L.U32 R0, R5, 0x1f, RZ ;  /* 0x0000001f05007819 */ /* 0x000fc800000006ff */
[----:B------:R-:W0:Y:S02]  /*23300*/  SYNCS.PHASECHK.TRANS64.TRYWAIT P0, [R7+URZ], R0 ;  /* 0x00000000070075a7 */ /* 0x000e24000800017f */
[----:B0-----:R-:W-:Y:S05]  /*23310*/  @!P0 BRA `(.L_x_576) ;  /* 0x0000000000d48947 */ /* 0x001fea0003800000 */
.L_x_586:
[----:B0-----:R-:W-:-:S05]  /*23320*/  VIADD R0, R8, 0x1 ;  /* 0x0000000108007836 */ /* 0x001fca0000000000 */
[----:B------:R-:W-:-:S04]  /*23330*/  ISETP.NE.AND P0, PT, R0, 0x3, PT ;  /* 0x000000030000780c */ /* 0x000fc80003f05270 */
[----:B------:R-:W-:Y:S02]  /*23340*/  SEL R2, RZ, 0x1, P0 ;  /* 0x00000001ff027807 */ /* 0x000fe40000000000 */
[----:B------:R-:W-:Y:S02]  /*23350*/  SEL R0, R0, RZ, P0 ;  /* 0x000000ff00007207 */ /* 0x000fe40000000000 */
[----:B------:R-:W-:-:S03]  /*23360*/  LOP3.LUT R2, R5, R2, RZ, 0x3c, !PT ;  /* 0x0000000205027212 */ /* 0x000fc600078e3cff */
[----:B------:R-:W-:Y:S01]  /*23370*/  IMAD R3, R0, 0x8, R3 ;  /* 0x0000000800037824 */ /* 0x000fe200078e0203 */
[----:B------:R-:W-:-:S07]  /*23380*/  SHF.L.U32 R0, R2, 0x1f, RZ ;  /* 0x0000001f02007819 */ /* 0x000fce00000006ff */
.L_x_577:
[----:B0-----:R0:W1:Y:S02]  /*23390*/  SYNCS.PHASECHK.TRANS64.TRYWAIT P0, [R3+URZ], R0 ;  /* 0x00000000030075a7 */ /* 0x001064000800017f */
[----:B-1----:R-:W-:Y:S05]  /*233a0*/  @!P0 NANOSLEEP.SYNCS 0x989680 ;  /* 0x009896800000895d */ /* 0x002fea0003900000 */
[----:B------:R-:W1:Y:S02]  /*233b0*/  @!P0 SYNCS.PHASECHK.TRANS64 P0, [R3+URZ], R0 ;  /* 0x00000000030085a7 */ /* 0x000e64000800007f */
[----:B-1----:R-:W-:Y:S05]  /*233c0*/  @!P0 BRA `(.L_x_577) ;  /* 0xfffffffc00f08947 */ /* 0x002fea000383ffff */
.L_x_573:
[----:B------:R-:W-:Y:S05]  /*233d0*/  BSYNC B0 ;  /* 0x0000000000007941 */ /* 0x000fea0003800000 */
.L_x_572:
[----:B------:R-:W-:Y:S05]  /*233e0*/  EXIT ;  /* 0x000000000000794d */ /* 0x000fea0003800000 */
.L_x_21:
[----:B--2---:R-:W-:-:S04]  /*233f0*/  IMAD.U32 R3, RZ, RZ, UR7 ;  /* 0x00000007ff037e24 */ /* 0x004fc8000f8e00ff */
[----:B------:R2:W4:Y:S03]  /*23400*/  SYNCS.PHASECHK.TRANS64.TRYWAIT P1, [R3+URZ], R0 ;  /* 0x00000000030075a7 */ /* 0x000526000802017f */
[----:B----4-:R-:W-:Y:S05]  /*23410*/  @!P1 NANOSLEEP.SYNCS 0x989680 ;  /* 0x009896800000995d */ /* 0x010fea0003900000 */
[----:B------:R-:W4:Y:S02]  /*23420*/  @!P1 SYNCS.PHASECHK.TRANS64 P1, [R3+URZ], R0 ;  /* 0x00000000030095a7 */ /* 0x000f24000802007f */
[----:B----4-:R-:W-:Y:S05]  /*23430*/  @!P1 BRA `(.L_x_21) ;  /* 0xfffffffc00ec9947 */ /* 0x010fea000383ffff */
[----:B------:R-:W-:Y:S05]  /*23440*/  BRA `(.L_x_20) ;  /* 0xfffffdf800447947 */ /* 0x000fea000383ffff */
.L_x_27:
[----:B-----5:R4:W-:Y:S02]  /*23450*/  STL [R1+0x474], R0 ;  /* 0x0004740001007387 */ /* 0x0209e40000100800 */
[----:B----4-:R-:W-:-:S04]  /*23460*/  IMAD.U32 R0, RZ, RZ, UR15 ;  /* 0x0000000fff007e24 */ /* 0x010fc8000f8e00ff */
[----:B------:R4:W0:Y:S03]  /*23470*/  SYNCS.PHASECHK.TRANS64.TRYWAIT P1, [R0+URZ], R3 ;  /* 0x00000003000075a7 */ /* 0x000826000802017f */
[----:B0-----:R-:W-:Y:S05]  /*23480*/  @!P1 NANOSLEEP.SYNCS 0x989680 ;  /* 0x009896800000995d */ /* 0x001fea0003900000 */
[----:B------:R4:W0:Y:S02]  /*23490*/  @!P1 SYNCS.PHASECHK.TRANS64 P1, [R0+URZ], R3 ;  /* 0x00000003000095a7 */ /* 0x000824000802007f */
[----:B----4-:R4:W5:Y:S02]  /*234a0*/  LDL.LU R0, [R1+0x474] ;  /* 0x0004740001007983 */ /* 0x0109640000300800 */
[----:B0---4-:R-:W-:Y:S05]  /*234b0*/  @!P1 BRA `(.L_x_27) ;  /* 0xfffffffc00e49947 */ /* 0x011fea000383ffff */
[----:B------:R-:W-:Y:S05]  /*234c0*/  BRA `(.L_x_26) ;  /* 0xfffffe3000247947 */ /* 0x000fea000383ffff */
.L_x_560:
[----:B------:R-:W-:Y:S01]  /*234d0*/  BSSY B1, `(.L_x_578) ;  /* 0x0000006000017945 */ /* 0x000fe20003800000 */
[----:B------:R-:W-:-:S07]  /*234e0*/  IMAD.MOV.U32 R2, RZ, RZ, -0x1 ;  /* 0xffffffffff027424 */ /* 0x000fce00078e00ff */
[----:B------:R-:W-:Y:S05]  /*234f0*/  WARPSYNC.COLLECTIVE R2, `(.L_x_579) ;  /* 0x00000000020c7348 */ /* 0x000fea0003c00000 */
[----:B------:R-:W-:Y:S02]  /*23500*/  ELECT P0, UR62, PT ;  /* 0x00000000003e782f */ /* 0x000fe40003800000 */
[----:B------:R-:W-:Y:S01]  /*23510*/  MOV R2, UR62 ;  /* 0x0000003e00027c02 */ /* 0x000fe20008000f00 */
[----:B------:R-:W-:Y:S10]  /*23520*/  ENDCOLLECTIVE ;  /* 0x000000000000791b */ /* 0x000ff40003800000 */
.L_x_579:
[----:B------:R-:W-:Y:S05]  /*23530*/  BSYNC B1 ;  /* 0x0000000000017941 */ /* 0x000fea0003800000 */
.L_x_578:
[----:B------:R-:W-:Y:S05]  /*23540*/  BRA `(.L_x_580) ;  /* 0xfffffff000387947 */ /* 0x000fea000383ffff */
.L_x_563:
[----:B0-----:R0:W1:Y:S02]  /*23550*/  SYNCS.PHASECHK.TRANS64.TRYWAIT P0, [R18+URZ+0x18], R13 ;  /* 0x0000180d120075a7 */ /* 0x001064000800017f */
[----:B-1----:R-:W-:Y:S05]  /*23560*/  @!P0 NANOSLEEP.SYNCS 0x989680 ;  /* 0x009896800000895d */ /* 0x002fea0003900000 */
[----:B------:R-:W1:Y:S02]  /*23570*/  @!P0 SYNCS.PHASECHK.TRANS64 P0, [R18+URZ+0x18], R13 ;  /* 0x0000180d120085a7 */ /* 0x000e64000800007f */
[----:B-1----:R-:W-:Y:S05]  /*23580*/  @!P0 BRA `(.L_x_563) ;  /* 0xfffffffc00f08947 */ /* 0x002fea000383ffff */
[----:B------:R-:W-:Y:S05]  /*23590*/  BRA `(.L_x_581) ;  /* 0xfffffff000707947 */ /* 0x000fea000383ffff */
.L_x_571:
[----:B------:R-:W-:Y:S01]  /*235a0*/  BSSY B0, `(.L_x_582) ;  /* 0x0000006000007945 */ /* 0x000fe20003800000 */
[----:B------:R-:W-:-:S07]  /*235b0*/  IMAD.MOV.U32 R2, RZ, RZ, -0x1 ;  /* 0xffffffffff027424 */ /* 0x000fce00078e00ff */
[----:B------:R-:W-:Y:S05]  /*235c0*/  WARPSYNC.COLLECTIVE R2, `(.L_x_583) ;  /* 0x00000000020c7348 */ /* 0x000fea0003c00000 */
[----:B------:R-:W-:Y:S02]  /*235d0*/  ELECT P0, UR62, PT ;  /* 0x00000000003e782f */ /* 0x000fe40003800000 */
[----:B------:R-:W-:Y:S01]  /*235e0*/  MOV R2, UR62 ;  /* 0x0000003e00027c02 */ /* 0x000fe20008000f00 */
[----:B------:R-:W-:Y:S10]  /*235f0*/  ENDCOLLECTIVE ;  /* 0x000000000000791b */ /* 0x000ff40003800000 */
.L_x_583:
[----:B------:R-:W-:Y:S05]  /*23600*/  BSYNC B0 ;  /* 0x0000000000007941 */ /* 0x000fea0003800000 */
.L_x_582:
[----:B------:R-:W-:Y:S05]  /*23610*/  BRA `(.L_x_584) ;  /* 0xfffffff800e07947 */ /* 0x000fea000383ffff */
.L_x_575:
[----:B0-----:R0:W1:Y:S02]  /*23620*/  SYNCS.PHASECHK.TRANS64.TRYWAIT P0, [R5+URZ], R2 ;  /* 0x00000002050075a7 */ /* 0x001064000800017f */
[----:B-1----:R-:W-:Y:S05]  /*23630*/  @!P0 NANOSLEEP.SYNCS 0x989680 ;  /* 0x009896800000895d */ /* 0x002fea0003900000 */
[----:B------:R-:W1:Y:S02]  /*23640*/  @!P0 SYNCS.PHASECHK.TRANS64 P0, [R5+URZ], R2 ;  /* 0x00000002050085a7 */ /* 0x000e64000800007f */
[----:B-1----:R-:W-:Y:S05]  /*23650*/  @!P0 BRA `(.L_x_575) ;  /* 0xfffffffc00f08947 */ /* 0x002fea000383ffff */
[----:B------:R-:W-:Y:S05]  /*23660*/  BRA `(.L_x_585) ;  /* 0xfffffffc00087947 */ /* 0x000fea000383ffff */
.L_x_576:
[----:B0-----:R0:W1:Y:S02]  /*23670*/  SYNCS.PHASECHK.TRANS64.TRYWAIT P0, [R7+URZ], R0 ;  /* 0x00000000070075a7 */ /* 0x001064000800017f */
[----:B-1----:R-:W-:Y:S05]  /*23680*/  @!P0 NANOSLEEP.SYNCS 0x989680 ;  /* 0x009896800000895d */ /* 0x002fea0003900000 */
[----:B------:R-:W1:Y:S02]  /*23690*/  @!P0 SYNCS.PHASECHK.TRANS64 P0, [R7+URZ], R0 ;  /* 0x00000000070085a7 */ /* 0x000e64000800007f */
[----:B-1----:R-:W-:Y:S05]  /*236a0*/  @!P0 BRA `(.L_x_576) ;  /* 0xfffffffc00f08947 */ /* 0x002fea000383ffff */
[----:B------:R-:W-:Y:S05]  /*236b0*/  BRA `(.L_x_586) ;  /* 0xfffffffc00187947 */ /* 0x000fea000383ffff */
.L_x_587:
[----:B------:R-:W-:-:S00]  /*236c0*/  BRA `(.L_x_587) ;  /* 0xfffffffc00fc7947 */ /* 0x000fc0000383ffff */
[----:B------:R-:W-:-:S00]  /*236d0*/  NOP ;  /* 0x0000000000007918 */ /* 0x000fc00000000000 */
        /* <DEDUP_REMOVED lines=10> */
.L_x_588:


//--------------------- .nv.shared._ZN7cutlass13device_kernelINS_4gemm6kernel13GemmUniversalIN4cute5tupleIJiiiiEEENS1_10collective13CollectiveMmaINS1_37MainloopSm90TmaGmmaWarpSpecializedFP8ILi3ENS5_IJNS4_1CILi1EEENSA_ILi2EEESB_EEENS1_35KernelTmaWarpSpecializedCooperativeEEENS5_IJNSA_ILi256EEESG_NSA_ILi32EEEEEENS_12float_e4m3_tENS5_IJlSB_lEEESJ_SK_NS4_8TiledMMAINS4_8MMA_AtomIJNS4_4SM904GMMA31MMA_64x256x32_F32E4M3E4M3_SS_TNILNSO_7ScaleInE1ELSQ_1EEEEEENS4_6LayoutINS5_IJSC_SB_SB_EEENS5_IJSB_NSA_ILi0EEESV_EEEEENS5_IJNS4_10UnderscoreESY_SY_EEEEENS4_23SM90_TMA_LOAD_MULTICASTENS4_14ComposedLayoutINS4_7SwizzleILi1ELi4ELi3EEENS4_18smem_ptr_flag_bitsILi8EEENST_INS5_IJNSA_ILi8EEESH_EEENS5_IJSH_SB_EEEEEEEvNS4_8identityENS4_13SM90_TMA_LOADES1B_vS1C_EENS_8epilogue10collective6detail29Sm90TmaWarpSpecializedAdapterINS1G_15DefaultEpilogueISJ_SK_SK_NS1F_6thread17LinearCombinationISJ_Li1EffLNS1K_9ScaleType4KindE0ELNS_15FloatRoundStyleE2ESJ_EENS1_15EpilogueDefaultEEEEEvvEEEEvNT_6ParamsE --------------------------
	.section	.nv.shared._ZN7cutlass13device_kernelINS_4gemm6kernel13GemmUniversalIN4cute5tupleIJiiiiEEENS1_10collective13CollectiveMmaINS1_37MainloopSm90TmaGmmaWarpSpecializedFP8ILi3ENS5_IJNS4_1CILi1EEENSA_ILi2EEESB_EEENS1_35KernelTmaWarpSpecializedCooperativeEEENS5_IJNSA_ILi256EEESG_NSA_ILi32EEEEEENS_12float_e4m3_tENS5_IJlSB_lEEESJ_SK_NS4_8TiledMMAINS4_8MMA_AtomIJNS4_4SM904GMMA31MMA_64x256x32_F32E4M3E4M3_SS_TNILNSO_7ScaleInE1ELSQ_1EEEEEENS4_6LayoutINS5_IJSC_SB_SB_EEENS5_IJSB_NSA_ILi0EEESV_EEEEENS5_IJNS4_10UnderscoreESY_SY_EEEEENS4_23SM90_TMA_LOAD_MULTICASTENS4_14ComposedLayoutINS4_7SwizzleILi1ELi4ELi3EEENS4_18smem_ptr_flag_bitsILi8EEENST_INS5_IJNSA_ILi8EEESH_EEENS5_IJSH_SB_EEEEEEEvNS4_8identityENS4_13SM90_TMA_LOADES1B_vS1C_EENS_8epilogue10collective6detail29Sm90TmaWarpSpecializedAdapterINS1G_15DefaultEpilogueISJ_SK_SK_NS1F_6thread17LinearCombinationISJ_Li1EffLNS1K_9ScaleType4KindE0ELNS_15FloatRoundStyleE2ESJ_EENS1_15EpilogueDefaultEEEEEvvEEEEvNT_6ParamsE,"aw",@nobits
	.sectionflags	@""
	.align	16
	.zero		1024


//--------------------- .nv.shared.reserved.0     --------------------------
	.section	.nv.shared.reserved.0,"aw",@nobits
	.weak		__nv_reservedSMEM_offset_0_alias
	.size		__nv_reservedSMEM_offset_0_alias, 0, 0
	.other		__nv_reservedSMEM_offset_0_alias,@"STO_CUDA_RESERVED_SHARED STV_DEFAULT"
__nv_reservedSMEM_offset_0_alias:
	.zero		0


//--------------------- .nv.global                --------------------------
	.section	.nv.global,"aw",@nobits
.nv.global:
	.type		_ZN39_INTERNAL_a1633f95_4_k_cu_f96e8672_44124cute1_E,@object
	.size		_ZN39_INTERNAL_a1633f95_4_k_cu_f96e8672_44124cute1_E,(_ZN39_INTERNAL_a1633f95_4_k_cu_f96e8672_44124cuda3std3__45__cpo6cbeginE - _ZN39_INTERNAL_a1633f95_4_k_cu_f96e8672_44124cute1_E)
_ZN39_INTERNAL_a1633f95_4_k_cu_f96e8672_44124cute1_E:
	.zero		1
	.type		_ZN39_INTERNAL_a1633f95_4_k_cu_f96e8672_44124cuda3std3__45__cpo6cbeginE,@object
	.size		_ZN39_INTERNAL_a1633f95_4_k_cu_f96e8672_44124cuda3std3__45__cpo6cbeginE,(_ZN39_INTERNAL_a1633f95_4_k_cu_f96e8672_44124cuda3std3__48in_placeE - _ZN39_INTERNAL_a1633f95_4_k_cu_f96e8672_44124cuda3std3__45__cpo6cbeginE)
_ZN39_INTERNAL_a1633f95_4_k_cu_f96e8672_44124cuda3std3__45__cpo6cbeginE:
	.zero		1
	.type		_ZN39_INTERNAL_a1633f95_4_k_cu_f96e8672_44124cuda3std3__48in_placeE,@object
	.size		_ZN39_INTERNAL_a1633f95_4_k_cu_f96e8672_44124cuda3std3__48in_placeE,(_ZN39_INTERNAL_a1633f95_4_k_cu_f96e8672_44124cuda3std6ranges3__45__cpo9iter_moveE - _ZN39_INTERNAL_a1633f95_4_k_cu_f96e8672_44124cuda3std3__48in_placeE)
_ZN39_INTERNAL_a1633f95_4_k_cu_f96e8672_44124cuda3std3__48in_placeE:
	.zero		1
	.type		_ZN39_INTERNAL_a1633f95_4_k_cu_f96e8672_44124cuda3std6ranges3__45__cpo9iter_moveE,@object
	.size		_ZN39_INTERNAL_a1633f95_4_k_cu_f96e8672_44124cuda3std6ranges3__45__cpo9iter_moveE,(_ZN39_INTERNAL_a1633f95_4_k_cu_f96e8672_44124cuda3std3__45__cpo5beginE - _ZN39_INTERNAL_a1633f95_4_k_cu_f96e8672_44124cuda3std6ranges3__45__cpo9iter_moveE)
_ZN39_INTERNAL_a1633f95_4_k_cu_f96e8672_44124cuda3std6ranges3__45__cpo9iter_moveE:
	.zero		1
	.type		_ZN39_INTERNAL_a1633f95_4_k_cu_f96e8672_44124cuda3std3__45__cpo5beginE,@object
	.size		_ZN39_INTERNAL_a1633f95_4_k_cu_f96e8672_44124cuda3std3__45__cpo5beginE,(_ZN39_INTERNAL_a1633f95_4_k_cu_f96e8672_44124cuda3std3__441_GLOBAL__N__a1633f95_4_k_cu_f96e8672_44126ignoreE - _ZN39_INTERNAL_a1633f95_4_k_cu_f96e8672_44124cuda3std3__45__cpo5beginE)
_ZN39_INTERNAL_a1633f95_4_k_cu_f96e8672_44124cuda3std3__45__cpo5beginE:
	.zero		1
	.type		_ZN39_INTERNAL_a1633f95_4_k_cu_f96e8672_44124cuda3std3__441_GLOBAL__N__a1633f95_4_k_cu_f96e8672_44126ignoreE,@object
	.size		_ZN39_INTERNAL_a1633f95_4_k_cu_f96e8672_44124cuda3std3__441_GLOBAL__N__a1633f95_4_k_cu_f96e8672_44126ignoreE,(_ZN39_INTERNAL_a1633f95_4_k_cu_f96e8672_44124cute7productE - _ZN39_INTERNAL_a1633f95_4_k_cu_f96e8672_44124cuda3std3__441_GLOBAL__N__a1633f95_4_k_cu_f96e8672_44126ignoreE)
_ZN39_INTERNAL_a1633f95_4_k_cu_f96e8672_44124cuda3std3__441_GLOBAL__N__a1633f95_4_k_cu_f96e8672_44126ignoreE:
	.zero		1
	.type		_ZN39_INTERNAL_a1633f95_4_k_cu_f96e8672_44124cute7productE,@object
	.size		_ZN39_INTERNAL_a1633f95_4_k_cu_f96e8672_44124cute7productE,(_ZN39_INTERNAL_a1633f95_4_k_cu_f96e8672_44124cuda3std3__45__cpo3endE - _ZN39_INTERNAL_a1633f95_4_k_cu_f96e8672_44124cute7productE)
_ZN39_INTERNAL_a1633f95_4_k_cu_f96e8672_44124cute7productE:
	.zero		1
	.type		_ZN39_INTERNAL_a1633f95_4_k_cu_f96e8672_44124cuda3std3__45__cpo3endE,@object
	.size		_ZN39_INTERNAL_a1633f95_4_k_cu_f96e8672_44124cuda3std3__45__cpo3endE,(_ZN39_INTERNAL_a1633f95_4_k_cu_f96e8672_44124cuda3std3__419piecewise_constructE - _ZN39_INTERNAL_a1633f95_4_k_cu_f96e8672_44124cuda3std3__45__cpo3endE)
_ZN39_INTERNAL_a1633f95_4_k_cu_f96e8672_44124cuda3std3__45__cpo3endE:
	.zero		1
	.type		_ZN39_INTERNAL_a1633f95_4_k_cu_f96e8672_44124cuda3std3__419piecewise_constructE,@object
	.size		_ZN39_INTERNAL_a1633f95_4_k_cu_f96e8672_44124cuda3std3__419piecewise_constructE,(_ZN39_INTERNAL_a1633f95_4_k_cu_f96e8672_44124cuda3std3__45__cpo4cendE - _ZN39_INTERNAL_a1633f95_4_k_cu_f96e8672_44124cuda3std3__419piecewise_constructE)
_ZN39_INTERNAL_a1633f95_4_k_cu_f96e8672_44124cuda3std3__419piecewise_constructE:
	.zero		1
	.type		_ZN39_INTERNAL_a1633f95_4_k_cu_f96e8672_44124cuda3std3__45__cpo4cendE,@object
	.size		_ZN39_INTERNAL_a1633f95_4_k_cu_f96e8672_44124cuda3std3__45__cpo4cendE,(_ZN39_INTERNAL_a1633f95_4_k_cu_f96e8672_44124cuda3std6ranges3__45__cpo4swapE - _ZN39_INTERNAL_a1633f95_4_k_cu_f96e8672_44124cuda3std3__45__cpo4cendE)
_ZN39_INTERNAL_a1633f95_4_k_cu_f96e8672_44124cuda3std3__45__cpo4cendE:
	.zero		1
	.type		_ZN39_INTERNAL_a1633f95_4_k_cu_f96e8672_44124cuda3std6ranges3__45__cpo4swapE,@object
	.size		_ZN39_INTERNAL_a1633f95_4_k_cu_f96e8672_44124cuda3std6ranges3__45__cpo4swapE,(.L_7 - _ZN39_INTERNAL_a1633f95_4_k_cu_f96e8672_44124cuda3std6ranges3__45__cpo4swapE)
_ZN39_INTERNAL_a1633f95_4_k_cu_f96e8672_44124cuda3std6ranges3__45__cpo4swapE:
	.zero		1
.L_7:


//--------------------- .nv.constant0._ZN7cutlass13device_kernelINS_4gemm6kernel13GemmUniversalIN4cute5tupleIJiiiiEEENS1_10collective13CollectiveMmaINS1_37MainloopSm90TmaGmmaWarpSpecializedFP8ILi3ENS5_IJNS4_1CILi1EEENSA_ILi2EEESB_EEENS1_35KernelTmaWarpSpecializedCooperativeEEENS5_IJNSA_ILi256EEESG_NSA_ILi32EEEEEENS_12float_e4m3_tENS5_IJlSB_lEEESJ_SK_NS4_8TiledMMAINS4_8MMA_AtomIJNS4_4SM904GMMA31MMA_64x256x32_F32E4M3E4M3_SS_TNILNSO_7ScaleInE1ELSQ_1EEEEEENS4_6LayoutINS5_IJSC_SB_SB_EEENS5_IJSB_NSA_ILi0EEESV_EEEEENS5_IJNS4_10UnderscoreESY_SY_EEEEENS4_23SM90_TMA_LOAD_MULTICASTENS4_14ComposedLayoutINS4_7SwizzleILi1ELi4ELi3EEENS4_18smem_ptr_flag_bitsILi8EEENST_INS5_IJNSA_ILi8EEESH_EEENS5_IJSH_SB_EEEEEEEvNS4_8identityENS4_13SM90_TMA_LOADES1B_vS1C_EENS_8epilogue10collective6detail29Sm90TmaWarpSpecializedAdapterINS1G_15DefaultEpilogueISJ_SK_SK_NS1F_6thread17LinearCombinationISJ_Li1EffLNS1K_9ScaleType4KindE0ELNS_15FloatRoundStyleE2ESJ_EENS1_15EpilogueDefaultEEEEEvvEEEEvNT_6ParamsE --------------------------
	.section	.nv.constant0._ZN7cutlass13device_kernelINS_4gemm6kernel13GemmUniversalIN4cute5tupleIJiiiiEEENS1_10collective13CollectiveMmaINS1_37MainloopSm90TmaGmmaWarpSpecializedFP8ILi3ENS5_IJNS4_1CILi1EEENSA_ILi2EEESB_EEENS1_35KernelTmaWarpSpecializedCooperativeEEENS5_IJNSA_ILi256EEESG_NSA_ILi32EEEEEENS_12float_e4m3_tENS5_IJlSB_lEEESJ_SK_NS4_8TiledMMAINS4_8MMA_AtomIJNS4_4SM904GMMA31MMA_64x256x32_F32E4M3E4M3_SS_TNILNSO_7ScaleInE1ELSQ_1EEEEEENS4_6LayoutINS5_IJSC_SB_SB_EEENS5_IJSB_NSA_ILi0EEESV_EEEEENS5_IJNS4_10UnderscoreESY_SY_EEEEENS4_23SM90_TMA_LOAD_MULTICASTENS4_14ComposedLayoutINS4_7SwizzleILi1ELi4ELi3EEENS4_18smem_ptr_flag_bitsILi8EEENST_INS5_IJNSA_ILi8EEESH_EEENS5_IJSH_SB_EEEEEEEvNS4_8identityENS4_13SM90_TMA_LOADES1B_vS1C_EENS_8epilogue10collective6detail29Sm90TmaWarpSpecializedAdapterINS1G_15DefaultEpilogueISJ_SK_SK_NS1F_6thread17LinearCombinationISJ_Li1EffLNS1K_9ScaleType4KindE0ELNS_15FloatRoundStyleE2ESJ_EENS1_15EpilogueDefaultEEEEEvvEEEEvNT_6ParamsE,"a",@progbits
	.sectionflags	@""
	.align	4
.nv.constant0._ZN7cutlass13device_kernelINS_4gemm6kernel13GemmUniversalIN4cute5tupleIJiiiiEEENS1_10collective13CollectiveMmaINS1_37MainloopSm90TmaGmmaWarpSpecializedFP8ILi3ENS5_IJNS4_1CILi1EEENSA_ILi2EEESB_EEENS1_35KernelTmaWarpSpecializedCooperativeEEENS5_IJNSA_ILi256EEESG_NSA_ILi32EEEEEENS_12float_e4m3_tENS5_IJlSB_lEEESJ_SK_NS4_8TiledMMAINS4_8MMA_AtomIJNS4_4SM904GMMA31MMA_64x256x32_F32E4M3E4M3_SS_TNILNSO_7ScaleInE1ELSQ_1EEEEEENS4_6LayoutINS5_IJSC_SB_SB_EEENS5_IJSB_NSA_ILi0EEESV_EEEEENS5_IJNS4_10UnderscoreESY_SY_EEEEENS4_23SM90_TMA_LOAD_MULTICASTENS4_14ComposedLayoutINS4_7SwizzleILi1ELi4ELi3EEENS4_18smem_ptr_flag_bitsILi8EEENST_INS5_IJNSA_ILi8EEESH_EEENS5_IJSH_SB_EEEEEEEvNS4_8identityENS4_13SM90_TMA_LOADES1B_vS1C_EENS_8epilogue10collective6detail29Sm90TmaWarpSpecializedAdapterINS1G_15DefaultEpilogueISJ_SK_SK_NS1F_6thread17LinearCombinationISJ_Li1EffLNS1K_9ScaleType4KindE0ELNS_15FloatRoundStyleE2ESJ_EENS1_15EpilogueDefaultEEEEEvvEEEEvNT_6ParamsE:
	.zero		1664


//--------------------- SYMBOLS --------------------------

	.type		.nv.reservedSmem.offset0,@object
	.size		.nv.reservedSmem.offset0,0x4
